	.target	sm_100a

	.elftype	@"ET_EXEC"


//--------------------- .note.nv.tkinfo           --------------------------
	.section	.note.nv.tkinfo,"",@"SHT_NOTE"
	.sectionflags	@"SHF_NOTE_NV_TKINFO"
	.tkinfo
        /*0018*/ 	.word	0x00000002
        /*0030*/ 	.string	""
        /*0030*/ 	.string	"ptxas"
        /*0030*/ 	.string	"Cuda compilation tools, release 13.0, V13.0.88"
        /*0030*/ 	.string	"Build cuda_13.0.r13.0/compiler.36424714_0"
        /*0030*/ 	.string	"-arch sm_100a -m 64 "



//--------------------- .note.nv.cuinfo           --------------------------
	.section	.note.nv.cuinfo,"",@"SHT_NOTE"
	.sectionflags	@"SHF_NOTE_NV_CUINFO"
        /*0018*/ 	.short	0x0002
        /*001a*/ 	.short	0x0064
        /*001c*/ 	.short	0x0082
	.zero		2


//--------------------- .nv.info                  --------------------------
	.section	.nv.info,"",@"SHT_CUDA_INFO"
	.align	4


	//----- nvinfo : EIATTR_REGCOUNT
	.align		4
        /*0000*/ 	.byte	0x04, 0x2f
        /*0002*/ 	.short	(.L_19 - .L_18)
	.align		4
.L_18:
        /*0004*/ 	.word	index@(_ZN7cutlass13device_kernelINS_4gemm6kernel13GemmUniversalIN4cute5tupleIJiiiiEEENS1_10collective13CollectiveMmaINS1_35MainloopSm100TmaUmmaWarpSpecializedILi4ELi2ELi4ENS5_IJNS4_1CILi1EEENSA_ILi8EEESB_EEEEENS5_IJNSA_ILi128EEENSA_ILi64EEESG_EEEfNS5_IJlSB_lEEEfSI_NS4_8TiledMMAINS4_8MMA_AtomIJNS4_17SM100_MMA_TF32_SSINS_10tfloat32_tESM_fLi128ELi64ELNS4_4UMMA5MajorE0ELSO_0ELNSN_7ScaleInE0ELSP_0EEEEEENS4_6LayoutINS5_IJSB_SB_SB_EEENS5_IJNSA_ILi0EEESU_SU_EEEEENS5_IJNS4_10UnderscoreESX_SX_EEEEENS4_23SM90_TMA_LOAD_MULTICASTENS4_14ComposedLayoutINS4_7SwizzleILi3ELi4ELi3EEENS4_18smem_ptr_flag_bitsILi32EEENSS_INS5_IJSC_NSA_ILi32EEEEEENS5_IJS16_SB_EEEEEEEvNS4_8identityENS4_13SM90_TMA_LOADES1A_vS1B_EENS_8epilogue10collective18CollectiveEpilogueINS1E_23Sm100TmaWarpSpecializedILi4ELi2ELi16ELb1ELb0EEEJSH_NS5_IJNSS_ISF_SB_EENSS_INSA_ILi16EEESB_EEEEEfSI_fSI_NS1E_6fusion15FusionCallbacksIS1I_NS1N_17LinearCombinationIffffLNS_15FloatRoundStyleE2EEESH_S1M_JEEENS4_5SM1004TMEM4LOAD26SM100_TMEM_LOAD_32dp32b16xES1C_NS11_INS12_ILi2ELi4ELi3EEES15_NSS_INS5_IJSC_S1K_EEENS5_IJS1K_SB_EEEEEEENS4_39AutoVectorizingCopyWithAssumedAlignmentILi128EEENS4_14SM90_TMA_STOREES21_S23_S23_EEEvvEEEEvNT_6ParamsE)
        /*0008*/ 	.word	0x0000004c


	//----- nvinfo : EIATTR_FRAME_SIZE
	.align		4
.L_19:
        /*000c*/ 	.byte	0x04, 0x11
        /*000e*/ 	.short	(.L_21 - .L_20)
	.align		4
.L_20:
        /*0010*/ 	.word	index@($__internal_2_$__cuda_sm10x_tcgen05_guardrail_trap_unallocated_columns_being_dealloced)
        /*0014*/ 	.word	0x00000000


	//----- nvinfo : EIATTR_FRAME_SIZE
	.align		4
.L_21:
        /*0018*/ 	.byte	0x04, 0x11
        /*001a*/ 	.short	(.L_23 - .L_22)
	.align		4
.L_22:
        /*001c*/ 	.word	index@($__internal_1_$__cuda_sm10x_tcgen05_guardrail_trap_phase_invalid_during_alloc)
        /*0020*/ 	.word	0x00000000


	//----- nvinfo : EIATTR_FRAME_SIZE
	.align		4
.L_23:
        /*0024*/ 	.byte	0x04, 0x11
        /*0026*/ 	.short	(.L_25 - .L_24)
	.align		4
.L_24:
        /*0028*/ 	.word	index@($__internal_0_$__cuda_sm10x_tcgen05_guardrail_trap_col_being_dealloced_not_returned_by_alloc)
        /*002c*/ 	.word	0x00000000


	//----- nvinfo : EIATTR_FRAME_SIZE
	.align		4
.L_25:
        /*0030*/ 	.byte	0x04, 0x11
        /*0032*/ 	.short	(.L_27 - .L_26)
	.align		4
.L_26:
        /*0034*/ 	.word	index@(_ZN7cutlass13device_kernelINS_4gemm6kernel13GemmUniversalIN4cute5tupleIJiiiiEEENS1_10collective13CollectiveMmaINS1_35MainloopSm100TmaUmmaWarpSpecializedILi4ELi2ELi4ENS5_IJNS4_1CILi1EEENSA_ILi8EEESB_EEEEENS5_IJNSA_ILi128EEENSA_ILi64EEESG_EEEfNS5_IJlSB_lEEEfSI_NS4_8TiledMMAINS4_8MMA_AtomIJNS4_17SM100_MMA_TF32_SSINS_10tfloat32_tESM_fLi128ELi64ELNS4_4UMMA5MajorE0ELSO_0ELNSN_7ScaleInE0ELSP_0EEEEEENS4_6LayoutINS5_IJSB_SB_SB_EEENS5_IJNSA_ILi0EEESU_SU_EEEEENS5_IJNS4_10UnderscoreESX_SX_EEEEENS4_23SM90_TMA_LOAD_MULTICASTENS4_14ComposedLayoutINS4_7SwizzleILi3ELi4ELi3EEENS4_18smem_ptr_flag_bitsILi32EEENSS_INS5_IJSC_NSA_ILi32EEEEEENS5_IJS16_SB_EEEEEEEvNS4_8identityENS4_13SM90_TMA_LOADES1A_vS1B_EENS_8epilogue10collective18CollectiveEpilogueINS1E_23Sm100TmaWarpSpecializedILi4ELi2ELi16ELb1ELb0EEEJSH_NS5_IJNSS_ISF_SB_EENSS_INSA_ILi16EEESB_EEEEEfSI_fSI_NS1E_6fusion15FusionCallbacksIS1I_NS1N_17LinearCombinationIffffLNS_15FloatRoundStyleE2EEESH_S1M_JEEENS4_5SM1004TMEM4LOAD26SM100_TMEM_LOAD_32dp32b16xES1C_NS11_INS12_ILi2ELi4ELi3EEES15_NSS_INS5_IJSC_S1K_EEENS5_IJS1K_SB_EEEEEEENS4_39AutoVectorizingCopyWithAssumedAlignmentILi128EEENS4_14SM90_TMA_STOREES21_S23_S23_EEEvvEEEEvNT_6ParamsE)
        /*0038*/ 	.word	0x00000000


	//----- nvinfo : EIATTR_MIN_STACK_SIZE
	.align		4
.L_27:
        /*003c*/ 	.byte	0x04, 0x12
        /*003e*/ 	.short	(.L_29 - .L_28)
	.align		4
.L_28:
        /*0040*/ 	.word	index@(_ZN7cutlass13device_kernelINS_4gemm6kernel13GemmUniversalIN4cute5tupleIJiiiiEEENS1_10collective13CollectiveMmaINS1_35MainloopSm100TmaUmmaWarpSpecializedILi4ELi2ELi4ENS5_IJNS4_1CILi1EEENSA_ILi8EEESB_EEEEENS5_IJNSA_ILi128EEENSA_ILi64EEESG_EEEfNS5_IJlSB_lEEEfSI_NS4_8TiledMMAINS4_8MMA_AtomIJNS4_17SM100_MMA_TF32_SSINS_10tfloat32_tESM_fLi128ELi64ELNS4_4UMMA5MajorE0ELSO_0ELNSN_7ScaleInE0ELSP_0EEEEEENS4_6LayoutINS5_IJSB_SB_SB_EEENS5_IJNSA_ILi0EEESU_SU_EEEEENS5_IJNS4_10UnderscoreESX_SX_EEEEENS4_23SM90_TMA_LOAD_MULTICASTENS4_14ComposedLayoutINS4_7SwizzleILi3ELi4ELi3EEENS4_18smem_ptr_flag_bitsILi32EEENSS_INS5_IJSC_NSA_ILi32EEEEEENS5_IJS16_SB_EEEEEEEvNS4_8identityENS4_13SM90_TMA_LOADES1A_vS1B_EENS_8epilogue10collective18CollectiveEpilogueINS1E_23Sm100TmaWarpSpecializedILi4ELi2ELi16ELb1ELb0EEEJSH_NS5_IJNSS_ISF_SB_EENSS_INSA_ILi16EEESB_EEEEEfSI_fSI_NS1E_6fusion15FusionCallbacksIS1I_NS1N_17LinearCombinationIffffLNS_15FloatRoundStyleE2EEESH_S1M_JEEENS4_5SM1004TMEM4LOAD26SM100_TMEM_LOAD_32dp32b16xES1C_NS11_INS12_ILi2ELi4ELi3EEES15_NSS_INS5_IJSC_S1K_EEENS5_IJS1K_SB_EEEEEEENS4_39AutoVectorizingCopyWithAssumedAlignmentILi128EEENS4_14SM90_TMA_STOREES21_S23_S23_EEEvvEEEEvNT_6ParamsE)
        /*0044*/ 	.word	0x00000000
.L_29:


//--------------------- .nv.compat                --------------------------
	.section	.nv.compat,"",@"SHT_CUDA_COMPAT_INFO"
	.align	4
        /*0000*/ 	.byte	0x02, 0x09, 0x01, 0x00, 0x02, 0x02, 0x02, 0x00, 0x02, 0x05, 0x05, 0x00, 0x03, 0x07, 0x01, 0x01
        /*0010*/ 	.byte	0x02, 0x03, 0x01, 0x00, 0x02, 0x06, 0x01, 0x00, 0x04, 0x0b, 0x08, 0x00, 0x09, 0x00, 0x00, 0x00
        /*0020*/ 	.byte	0x00, 0x00, 0x00, 0x00


//--------------------- .nv.info._ZN7cutlass13device_kernelINS_4gemm6kernel13GemmUniversalIN4cute5tupleIJiiiiEEENS1_10collective13CollectiveMmaINS1_35MainloopSm100TmaUmmaWarpSpecializedILi4ELi2ELi4ENS5_IJNS4_1CILi1EEENSA_ILi8EEESB_EEEEENS5_IJNSA_ILi128EEENSA_ILi64EEESG_EEEfNS5_IJlSB_lEEEfSI_NS4_8TiledMMAINS4_8MMA_AtomIJNS4_17SM100_MMA_TF32_SSINS_10tfloat32_tESM_fLi128ELi64ELNS4_4UMMA5MajorE0ELSO_0ELNSN_7ScaleInE0ELSP_0EEEEEENS4_6LayoutINS5_IJSB_SB_SB_EEENS5_IJNSA_ILi0EEESU_SU_EEEEENS5_IJNS4_10UnderscoreESX_SX_EEEEENS4_23SM90_TMA_LOAD_MULTICASTENS4_14ComposedLayoutINS4_7SwizzleILi3ELi4ELi3EEENS4_18smem_ptr_flag_bitsILi32EEENSS_INS5_IJSC_NSA_ILi32EEEEEENS5_IJS16_SB_EEEEEEEvNS4_8identityENS4_13SM90_TMA_LOADES1A_vS1B_EENS_8epilogue10collective18CollectiveEpilogueINS1E_23Sm100TmaWarpSpecializedILi4ELi2ELi16ELb1ELb0EEEJSH_NS5_IJNSS_ISF_SB_EENSS_INSA_ILi16EEESB_EEEEEfSI_fSI_NS1E_6fusion15FusionCallbacksIS1I_NS1N_17LinearCombinationIffffLNS_15FloatRoundStyleE2EEESH_S1M_JEEENS4_5SM1004TMEM4LOAD26SM100_TMEM_LOAD_32dp32b16xES1C_NS11_INS12_ILi2ELi4ELi3EEES15_NSS_INS5_IJSC_S1K_EEENS5_IJS1K_SB_EEEEEEENS4_39AutoVectorizingCopyWithAssumedAlignmentILi128EEENS4_14SM90_TMA_STOREES21_S23_S23_EEEvvEEEEvNT_6ParamsE --------------------------
	.section	.nv.info._ZN7cutlass13device_kernelINS_4gemm6kernel13GemmUniversalIN4cute5tupleIJiiiiEEENS1_10collective13CollectiveMmaINS1_35MainloopSm100TmaUmmaWarpSpecializedILi4ELi2ELi4ENS5_IJNS4_1CILi1EEENSA_ILi8EEESB_EEEEENS5_IJNSA_ILi128EEENSA_ILi64EEESG_EEEfNS5_IJlSB_lEEEfSI_NS4_8TiledMMAINS4_8MMA_AtomIJNS4_17SM100_MMA_TF32_SSINS_10tfloat32_tESM_fLi128ELi64ELNS4_4UMMA5MajorE0ELSO_0ELNSN_7ScaleInE0ELSP_0EEEEEENS4_6LayoutINS5_IJSB_SB_SB_EEENS5_IJNSA_ILi0EEESU_SU_EEEEENS5_IJNS4_10UnderscoreESX_SX_EEEEENS4_23SM90_TMA_LOAD_MULTICASTENS4_14ComposedLayoutINS4_7SwizzleILi3ELi4ELi3EEENS4_18smem_ptr_flag_bitsILi32EEENSS_INS5_IJSC_NSA_ILi32EEEEEENS5_IJS16_SB_EEEEEEEvNS4_8identityENS4_13SM90_TMA_LOADES1A_vS1B_EENS_8epilogue10collective18CollectiveEpilogueINS1E_23Sm100TmaWarpSpecializedILi4ELi2ELi16ELb1ELb0EEEJSH_NS5_IJNSS_ISF_SB_EENSS_INSA_ILi16EEESB_EEEEEfSI_fSI_NS1E_6fusion15FusionCallbacksIS1I_NS1N_17LinearCombinationIffffLNS_15FloatRoundStyleE2EEESH_S1M_JEEENS4_5SM1004TMEM4LOAD26SM100_TMEM_LOAD_32dp32b16xES1C_NS11_INS12_ILi2ELi4ELi3EEES15_NSS_INS5_IJSC_S1K_EEENS5_IJS1K_SB_EEEEEEENS4_39AutoVectorizingCopyWithAssumedAlignmentILi128EEENS4_14SM90_TMA_STOREES21_S23_S23_EEEvvEEEEvNT_6ParamsE,"",@"SHT_CUDA_INFO"
	.sectionflags	@""
	.align	4


	//----- nvinfo : EIATTR_CUDA_API_VERSION
	.align		4
        /*0000*/ 	.byte	0x04, 0x37
        /*0002*/ 	.short	(.L_31 - .L_30)
.L_30:
        /*0004*/ 	.word	0x00000082


	//----- nvinfo : EIATTR_KPARAM_INFO
	.align		4
.L_31:
        /*0008*/ 	.byte	0x04, 0x17
        /*000a*/ 	.short	(.L_33 - .L_32)
.L_32:
        /*000c*/ 	.word	0x00000000
        /*0010*/ 	.short	0x0000
        /*0012*/ 	.short	0x0000
        /*0014*/ 	.byte	0x00, 0xf0, 0x01, 0x20


	//----- nvinfo : EIATTR_AT_ENTRY_FRAGMENTS
	.align		4
.L_33:
        /*0018*/ 	.byte	0x04, 0x4f
        /*001a*/ 	.short	(.L_35 - .L_34)


	//   ....[0]....
.L_34:
        /*001c*/ 	.word	0x00000006


	//----- nvinfo : EIATTR_RESERVED_SMEM_USED
	.align		4
.L_35:
        /*0020*/ 	.byte	0x01, 0x41
	.zero		2


	//----- nvinfo : EIATTR_SPARSE_MMA_MASK
	.align		4
        /*0024*/ 	.byte	0x03, 0x50
        /*0026*/ 	.short	0x0000


	//----- nvinfo : EIATTR_TCGEN05_1CTA_USED
	.align		4
        /*0028*/ 	.byte	0x01, 0x51
	.zero		2


	//----- nvinfo : EIATTR_MAXREG_COUNT
	.align		4
        /*002c*/ 	.byte	0x03, 0x1b
        /*002e*/ 	.short	0x00ff


	//----- nvinfo : EIATTR_NUM_BARRIERS
	.align		4
        /*0030*/ 	.byte	0x02, 0x4c
        /*0032*/ 	.byte	0x07
	.zero		1


	//----- nvinfo : EIATTR_EXTERNS
	.align		4
        /*0034*/ 	.byte	0x04, 0x0f
        /*0036*/ 	.short	(.L_37 - .L_36)


	//   ....[0]....
	.align		4
.L_36:
        /*0038*/ 	.word	index@(__assertfail)


	//----- nvinfo : EIATTR_MERCURY_ISA_VERSION
	.align		4
.L_37:
        /*003c*/ 	.byte	0x03, 0x5f
        /*003e*/ 	.short	0x0101


	//----- nvinfo : EIATTR_INT_WARP_WIDE_INSTR_OFFSETS
	.align		4
        /*0040*/ 	.byte	0x04, 0x31
        /*0042*/ 	.short	(.L_39 - .L_38)


	//   ....[0]....
.L_38:
        /*0044*/ 	.word	0x00004100


	//   ....[1]....
        /*0048*/ 	.word	0x00004130


	//   ....[2]....
        /*004c*/ 	.word	0x00004150


	//   ....[3]....
        /*0050*/ 	.word	0x00004c90


	//   ....[4]....
        /*0054*/ 	.word	0x00004d00


	//   ....[5]....
        /*0058*/ 	.word	0x00004de0


	//   ....[6]....
        /*005c*/ 	.word	0x00004e60


	//   ....[7]....
        /*0060*/ 	.word	0x00004f60


	//   ....[8]....
        /*0064*/ 	.word	0x00004fe0


	//   ....[9]....
        /*0068*/ 	.word	0x000050d0


	//   ....[10]....
        /*006c*/ 	.word	0x00005180


	//----- nvinfo : EIATTR_COOP_GROUP_MASK_REGIDS
	.align		4
.L_39:
        /*0070*/ 	.byte	0x04, 0x29
        /*0072*/ 	.short	(.L_41 - .L_40)


	//   ....[0]....
.L_40:
        /*0074*/ 	.word	0xffffffff


	//   ....[1]....
        /*0078*/ 	.word	0xffffffff


	//   ....[2]....
        /*007c*/ 	.word	0xffffffff


	//   ....[3]....
        /*0080*/ 	.word	0xffffffff


	//   ....[4]....
        /*0084*/ 	.word	0xffffffff


	//   ....[5]....
        /*0088*/ 	.word	0xffffffff


	//   ....[6]....
        /*008c*/ 	.word	0xffffffff


	//   ....[7]....
        /*0090*/ 	.word	0xffffffff


	//   ....[8]....
        /*0094*/ 	.word	0xffffffff


	//   ....[9]....
        /*0098*/ 	.word	0xffffffff


	//   ....[10]....
        /*009c*/ 	.word	0xffffffff


	//   ....[11]....
        /*00a0*/ 	.word	0xffffffff


	//   ....[12]....
        /*00a4*/ 	.word	0xffffffff


	//   ....[13]....
        /*00a8*/ 	.word	0xffffffff


	//----- nvinfo : EIATTR_COOP_GROUP_INSTR_OFFSETS
	.align		4
.L_41:
        /*00ac*/ 	.byte	0x04, 0x28
        /*00ae*/ 	.short	(.L_43 - .L_42)


	//   ....[0]....
.L_42:
        /*00b0*/ 	.word	0x00000080


	//   ....[1]....
        /*00b4*/ 	.word	0x000004f0


	//   ....[2]....
        /*00b8*/ 	.word	0x000006a0


	//   ....[3]....
        /*00bc*/ 	.word	0x00000840


	//   ....[4]....
        /*00c0*/ 	.word	0x00000940


	//   ....[5]....
        /*00c4*/ 	.word	0x00000ab0


	//   ....[6]....
        /*00c8*/ 	.word	0x00000c50


	//   ....[7]....
        /*00cc*/ 	.word	0x00000e00


	//   ....[8]....
        /*00d0*/ 	.word	0x000022e0


	//   ....[9]....
        /*00d4*/ 	.word	0x00003190


	//   ....[10]....
        /*00d8*/ 	.word	0x000033a0


	//   ....[11]....
        /*00dc*/ 	.word	0x000033d0


	//   ....[12]....
        /*00e0*/ 	.word	0x00003fe0


	//   ....[13]....
        /*00e4*/ 	.word	0x00004210


	//----- nvinfo : EIATTR_VRC_CTA_INIT_COUNT
	.align		4
.L_43:
        /*00e8*/ 	.byte	0x02, 0x4a
        /*00ea*/ 	.byte	0x80
	.zero		1


	//----- nvinfo : EIATTR_SYSCALL_OFFSETS
	.align		4
        /*00ec*/ 	.byte	0x04, 0x46
        /*00ee*/ 	.short	(.L_45 - .L_44)


	//   ....[0]....
.L_44:
        /*00f0*/ 	.word	0x00005de0


	//   ....[1]....
        /*00f4*/ 	.word	0x00005ed0


	//   ....[2]....
        /*00f8*/ 	.word	0x000066a0


	//   ....[3]....
        /*00fc*/ 	.word	0x00006e20


	//   ....[4]....
        /*0100*/ 	.word	0x00007580


	//   ....[5]....
        /*0104*/ 	.word	0x00007ce0


	//----- nvinfo : EIATTR_MBARRIER_INSTR_OFFSETS
	.align		4
.L_45:
        /*0108*/ 	.byte	0x04, 0x39
        /*010a*/ 	.short	(.L_47 - .L_46)


	//   ....[0]....
.L_46:
        /*010c*/ 	.word	0x00000610
        /*0110*/ 	.word	0x000000ff
        /*0114*/ 	.word	0x00000000
        /*0118*/ 	.short	0x0100
        /*011a*/ 	.byte	0x04
	.zero		1


	//   ....[1]....
        /*011c*/ 	.word	0x00000620
        /*0120*/ 	.word	0x000000ff
        /*0124*/ 	.word	0x00000020
        /*0128*/ 	.short	0x0100
        /*012a*/ 	.byte	0x04
	.zero		1


	//   ....[2]....
        /*012c*/ 	.word	0x00000630
        /*0130*/ 	.word	0x000000ff
        /*0134*/ 	.word	0x00000008
        /*0138*/ 	.short	0x0100
        /*013a*/ 	.byte	0x04
	.zero		1


	//   ....[3]....
        /*013c*/ 	.word	0x00000640
        /*0140*/ 	.word	0x000000ff
        /*0144*/ 	.word	0x00000028
        /*0148*/ 	.short	0x0100
        /*014a*/ 	.byte	0x04
	.zero		1


	//   ....[4]....
        /*014c*/ 	.word	0x00000650
        /*0150*/ 	.word	0x000000ff
        /*0154*/ 	.word	0x00000010
        /*0158*/ 	.short	0x0100
        /*015a*/ 	.byte	0x04
	.zero		1


	//   ....[5]....
        /*015c*/ 	.word	0x00000660
        /*0160*/ 	.word	0x000000ff
        /*0164*/ 	.word	0x00000030
        /*0168*/ 	.short	0x0100
        /*016a*/ 	.byte	0x04
	.zero		1


	//   ....[6]....
        /*016c*/ 	.word	0x00000670
        /*0170*/ 	.word	0x000000ff
        /*0174*/ 	.word	0x00000018
        /*0178*/ 	.short	0x0100
        /*017a*/ 	.byte	0x04
	.zero		1


	//   ....[7]....
        /*017c*/ 	.word	0x00000680
        /*0180*/ 	.word	0x000000ff
        /*0184*/ 	.word	0x00000038
        /*0188*/ 	.short	0x0100
        /*018a*/ 	.byte	0x04
	.zero		1


	//   ....[8]....
        /*018c*/ 	.word	0x000007b0
        /*0190*/ 	.word	0x000000ff
        /*0194*/ 	.word	0x00000040
        /*0198*/ 	.short	0x0100
        /*019a*/ 	.byte	0x04
	.zero		1


	//   ....[9]....
        /*019c*/ 	.word	0x000007c0
        /*01a0*/ 	.word	0x000000ff
        /*01a4*/ 	.word	0x00000060
        /*01a8*/ 	.short	0x0100
        /*01aa*/ 	.byte	0x04
	.zero		1


	//   ....[10]....
        /*01ac*/ 	.word	0x000007d0
        /*01b0*/ 	.word	0x000000ff
        /*01b4*/ 	.word	0x00000048
        /*01b8*/ 	.short	0x0100
        /*01ba*/ 	.byte	0x04
	.zero		1


	//   ....[11]....
        /*01bc*/ 	.word	0x000007e0
        /*01c0*/ 	.word	0x000000ff
        /*01c4*/ 	.word	0x00000068
        /*01c8*/ 	.short	0x0100
        /*01ca*/ 	.byte	0x04
	.zero		1


	//   ....[12]....
        /*01cc*/ 	.word	0x000007f0
        /*01d0*/ 	.word	0x000000ff
        /*01d4*/ 	.word	0x00000050
        /*01d8*/ 	.short	0x0100
        /*01da*/ 	.byte	0x04
	.zero		1


	//   ....[13]....
        /*01dc*/ 	.word	0x00000800
        /*01e0*/ 	.word	0x000000ff
        /*01e4*/ 	.word	0x00000070
        /*01e8*/ 	.short	0x0100
        /*01ea*/ 	.byte	0x04
	.zero		1


	//   ....[14]....
        /*01ec*/ 	.word	0x00000810
        /*01f0*/ 	.word	0x000000ff
        /*01f4*/ 	.word	0x00000058
        /*01f8*/ 	.short	0x0100
        /*01fa*/ 	.byte	0x04
	.zero		1


	//   ....[15]....
        /*01fc*/ 	.word	0x00000820
        /*0200*/ 	.word	0x000000ff
        /*0204*/ 	.word	0x00000078
        /*0208*/ 	.short	0x0100
        /*020a*/ 	.byte	0x04
	.zero		1


	//   ....[16]....
        /*020c*/ 	.word	0x00000910
        /*0210*/ 	.word	0x000000ff
        /*0214*/ 	.word	0x00000080
        /*0218*/ 	.short	0x0100
        /*021a*/ 	.byte	0x06
	.zero		1


	//   ....[17]....
        /*021c*/ 	.word	0x00000920
        /*0220*/ 	.word	0x000000ff
        /*0224*/ 	.word	0x00000088
        /*0228*/ 	.short	0x0100
        /*022a*/ 	.byte	0x06
	.zero		1


	//   ....[18]....
        /*022c*/ 	.word	0x00000a60
        /*0230*/ 	.word	0x000000ff
        /*0234*/ 	.word	0x00000090
        /*0238*/ 	.short	0x0100
        /*023a*/ 	.byte	0x06
	.zero		1


	//   ....[19]....
        /*023c*/ 	.word	0x00000a70
        /*0240*/ 	.word	0x000000ff
        /*0244*/ 	.word	0x000000a0
        /*0248*/ 	.short	0x0100
        /*024a*/ 	.byte	0x06
	.zero		1


	//   ....[20]....
        /*024c*/ 	.word	0x00000a80
        /*0250*/ 	.word	0x000000ff
        /*0254*/ 	.word	0x00000098
        /*0258*/ 	.short	0x0100
        /*025a*/ 	.byte	0x06
	.zero		1


	//   ....[21]....
        /*025c*/ 	.word	0x00000a90
        /*0260*/ 	.word	0x000000ff
        /*0264*/ 	.word	0x000000a8
        /*0268*/ 	.short	0x0100
        /*026a*/ 	.byte	0x06
	.zero		1


	//   ....[22]....
        /*026c*/ 	.word	0x00000bc0
        /*0270*/ 	.word	0x000000ff
        /*0274*/ 	.word	0x000000b0
        /*0278*/ 	.short	0x0100
        /*027a*/ 	.byte	0x04
	.zero		1


	//   ....[23]....
        /*027c*/ 	.word	0x00000bd0
        /*0280*/ 	.word	0x000000ff
        /*0284*/ 	.word	0x000000d0
        /*0288*/ 	.short	0x0100
        /*028a*/ 	.byte	0x04
	.zero		1


	//   ....[24]....
        /*028c*/ 	.word	0x00000be0
        /*0290*/ 	.word	0x000000ff
        /*0294*/ 	.word	0x000000b8
        /*0298*/ 	.short	0x0100
        /*029a*/ 	.byte	0x04
	.zero		1


	//   ....[25]....
        /*029c*/ 	.word	0x00000bf0
        /*02a0*/ 	.word	0x000000ff
        /*02a4*/ 	.word	0x000000d8
        /*02a8*/ 	.short	0x0100
        /*02aa*/ 	.byte	0x04
	.zero		1


	//   ....[26]....
        /*02ac*/ 	.word	0x00000c00
        /*02b0*/ 	.word	0x000000ff
        /*02b4*/ 	.word	0x000000c0
        /*02b8*/ 	.short	0x0100
        /*02ba*/ 	.byte	0x04
	.zero		1


	//   ....[27]....
        /*02bc*/ 	.word	0x00000c10
        /*02c0*/ 	.word	0x000000ff
        /*02c4*/ 	.word	0x000000e0
        /*02c8*/ 	.short	0x0100
        /*02ca*/ 	.byte	0x04
	.zero		1


	//   ....[28]....
        /*02cc*/ 	.word	0x00000c20
        /*02d0*/ 	.word	0x000000ff
        /*02d4*/ 	.word	0x000000c8
        /*02d8*/ 	.short	0x0100
        /*02da*/ 	.byte	0x04
	.zero		1


	//   ....[29]....
        /*02dc*/ 	.word	0x00000c30
        /*02e0*/ 	.word	0x000000ff
        /*02e4*/ 	.word	0x000000e8
        /*02e8*/ 	.short	0x0100
        /*02ea*/ 	.byte	0x04
	.zero		1


	//   ....[30]....
        /*02ec*/ 	.word	0x00000d20
        /*02f0*/ 	.word	0x000000ff
        /*02f4*/ 	.word	0x000000f0
        /*02f8*/ 	.short	0x0100
        /*02fa*/ 	.byte	0x04
	.zero		1


	//   ....[31]....
        /*02fc*/ 	.word	0x00000d30
        /*0300*/ 	.word	0x000000ff
        /*0304*/ 	.word	0x00000100
        /*0308*/ 	.short	0x0100
        /*030a*/ 	.byte	0x04
	.zero		1


	//   ....[32]....
        /*030c*/ 	.word	0x00000d40
        /*0310*/ 	.word	0x000000ff
        /*0314*/ 	.word	0x000000f8
        /*0318*/ 	.short	0x0100
        /*031a*/ 	.byte	0x04
	.zero		1


	//   ....[33]....
        /*031c*/ 	.word	0x00000d50
        /*0320*/ 	.word	0x000000ff
        /*0324*/ 	.word	0x00000108
        /*0328*/ 	.short	0x0100
        /*032a*/ 	.byte	0x04
	.zero		1


	//   ....[34]....
        /*032c*/ 	.word	0x000019e0
        /*0330*/ 	.word	0x00000000
        /*0334*/ 	.word	0x00000100
        /*0338*/ 	.short	0x010a
        /*033a*/ 	.byte	0xff
	.zero		1


	//   ....[35]....
        /*033c*/ 	.word	0x00001a10
        /*0340*/ 	.word	0x00000000
        /*0344*/ 	.word	0x000000f0
        /*0348*/ 	.short	0x0101
        /*034a*/ 	.byte	0xff
	.zero		1


	//   ....[36]....
        /*034c*/ 	.word	0x00001ae0
        /*0350*/ 	.word	0x000000ff
        /*0354*/ 	.word	0x00000020
        /*0358*/ 	.short	0x010a
        /*035a*/ 	.byte	0x04
	.zero		1


	//   ....[37]....
        /*035c*/ 	.word	0x00001b60
        /*0360*/ 	.word	0x000000ff
        /*0364*/ 	.word	0x00000020
        /*0368*/ 	.short	0x010a
        /*036a*/ 	.byte	0x21
	.zero		1


	//   ....[38]....
        /*036c*/ 	.word	0x00001cf0
        /*0370*/ 	.word	0x000000ff
        /*0374*/ 	.word	0x00000020
        /*0378*/ 	.short	0x010a
        /*037a*/ 	.byte	0x05
	.zero		1


	//   ....[39]....
        /*037c*/ 	.word	0x00001ee0
        /*0380*/ 	.word	0x000000ff
        /*0384*/ 	.word	0x00000088
        /*0388*/ 	.short	0x0101
        /*038a*/ 	.byte	0x0d
	.zero		1


	//   ....[40]....
        /*038c*/ 	.word	0x00001f00
        /*0390*/ 	.word	0x000000ff
        /*0394*/ 	.word	0x00000020
        /*0398*/ 	.short	0x010a
        /*039a*/ 	.byte	0x04
	.zero		1


	//   ....[41]....
        /*039c*/ 	.word	0x00001f80
        /*03a0*/ 	.word	0x000000ff
        /*03a4*/ 	.word	0x00000020
        /*03a8*/ 	.short	0x010a
        /*03aa*/ 	.byte	0x21
	.zero		1


	//   ....[42]....
        /*03ac*/ 	.word	0x00002110
        /*03b0*/ 	.word	0x000000ff
        /*03b4*/ 	.word	0x00000020
        /*03b8*/ 	.short	0x010a
        /*03ba*/ 	.byte	0x05
	.zero		1


	//   ....[43]....
        /*03bc*/ 	.word	0x00002310
        /*03c0*/ 	.word	0x00000003
        /*03c4*/ 	.word	0x00000090
        /*03c8*/ 	.short	0x010a
        /*03ca*/ 	.byte	0xff
	.zero		1


	//   ....[44]....
        /*03cc*/ 	.word	0x00002460
        /*03d0*/ 	.word	0x00000000
        /*03d4*/ 	.word	0x00000000
        /*03d8*/ 	.short	0x0101
        /*03da*/ 	.byte	0xff
	.zero		1


	//   ....[45]....
        /*03dc*/ 	.word	0x00002a10
        /*03e0*/ 	.word	0x000000ff
        /*03e4*/ 	.word	0x00000000
        /*03e8*/ 	.short	0x010a
        /*03ea*/ 	.byte	0x04
	.zero		1


	//   ....[46]....
        /*03ec*/ 	.word	0x00002aa0
        /*03f0*/ 	.word	0x000000ff
        /*03f4*/ 	.word	0x00000000
        /*03f8*/ 	.short	0x010a
        /*03fa*/ 	.byte	0x05
	.zero		1


	//   ....[47]....
        /*03fc*/ 	.word	0x00002b30
        /*0400*/ 	.word	0x000000ff
        /*0404*/ 	.word	0x00000000
        /*0408*/ 	.short	0x010a
        /*040a*/ 	.byte	0x05
	.zero		1


	//   ....[48]....
        /*040c*/ 	.word	0x00002bd0
        /*0410*/ 	.word	0x00000000
        /*0414*/ 	.word	0x00000000
        /*0418*/ 	.short	0x010a
        /*041a*/ 	.byte	0xff
	.zero		1


	//   ....[49]....
        /*041c*/ 	.word	0x00002cf0
        /*0420*/ 	.word	0x00000002
        /*0424*/ 	.word	0x000000f0
        /*0428*/ 	.short	0x010a
        /*042a*/ 	.byte	0xff
	.zero		1


	//   ....[50]....
        /*042c*/ 	.word	0x00002d60
        /*0430*/ 	.word	0x00000002
        /*0434*/ 	.word	0x00000000
        /*0438*/ 	.short	0x0101
        /*043a*/ 	.byte	0xff
	.zero		1


	//   ....[51]....
        /*043c*/ 	.word	0x00002d80
        /*0440*/ 	.word	0x000000ff
        /*0444*/ 	.word	0x000000a0
        /*0448*/ 	.short	0x010a
        /*044a*/ 	.byte	0x04
	.zero		1


	//   ....[52]....
        /*044c*/ 	.word	0x00002ea0
        /*0450*/ 	.word	0x00000002
        /*0454*/ 	.word	0x00000090
        /*0458*/ 	.short	0x010a
        /*045a*/ 	.byte	0xff
	.zero		1


	//   ....[53]....
        /*045c*/ 	.word	0x00002fa0
        /*0460*/ 	.word	0x00000002
        /*0464*/ 	.word	0x00000000
        /*0468*/ 	.short	0x0101
        /*046a*/ 	.byte	0xff
	.zero		1


	//   ....[54]....
        /*046c*/ 	.word	0x00003030
        /*0470*/ 	.word	0x000000ff
        /*0474*/ 	.word	0x000000a0
        /*0478*/ 	.short	0x0106
        /*047a*/ 	.byte	0x04
	.zero		1


	//   ....[55]....
        /*047c*/ 	.word	0x00003050
        /*0480*/ 	.word	0x000000ff
        /*0484*/ 	.word	0x000000a0
        /*0488*/ 	.short	0x010a
        /*048a*/ 	.byte	0x04
	.zero		1


	//   ....[56]....
        /*048c*/ 	.word	0x000030e0
        /*0490*/ 	.word	0x000000ff
        /*0494*/ 	.word	0x000000a0
        /*0498*/ 	.short	0x0106
        /*049a*/ 	.byte	0x07
	.zero		1


	//   ....[57]....
        /*049c*/ 	.word	0x00003120
        /*04a0*/ 	.word	0x00000000
        /*04a4*/ 	.word	0x000000a0
        /*04a8*/ 	.short	0x010a
        /*04aa*/ 	.byte	0xff
	.zero		1


	//   ....[58]....
        /*04ac*/ 	.word	0x000036f0
        /*04b0*/ 	.word	0x00000000
        /*04b4*/ 	.word	0x00000090
        /*04b8*/ 	.short	0x010a
        /*04ba*/ 	.byte	0xff
	.zero		1


	//   ....[59]....
        /*04bc*/ 	.word	0x00003800
        /*04c0*/ 	.word	0x00000003
        /*04c4*/ 	.word	0x00000000
        /*04c8*/ 	.short	0x0101
        /*04ca*/ 	.byte	0xff
	.zero		1


	//   ....[60]....
        /*04cc*/ 	.word	0x00003810
        /*04d0*/ 	.word	0x000000ff
        /*04d4*/ 	.word	0x00000000
        /*04d8*/ 	.short	0x010a
        /*04da*/ 	.byte	0x04
	.zero		1


	//   ....[61]....
        /*04dc*/ 	.word	0x00003830
        /*04e0*/ 	.word	0x000000ff
        /*04e4*/ 	.word	0x000000d0
        /*04e8*/ 	.short	0x010a
        /*04ea*/ 	.byte	0x2d
	.zero		1


	//   ....[62]....
        /*04ec*/ 	.word	0x00003900
        /*04f0*/ 	.word	0x000000ff
        /*04f4*/ 	.word	0x00000000
        /*04f8*/ 	.short	0x010a
        /*04fa*/ 	.byte	0x07
	.zero		1


	//   ....[63]....
        /*04fc*/ 	.word	0x00003a40
        /*0500*/ 	.word	0x000000ff
        /*0504*/ 	.word	0x00000000
        /*0508*/ 	.short	0x010a
        /*050a*/ 	.byte	0x04
	.zero		1


	//   ....[64]....
        /*050c*/ 	.word	0x00003e10
        /*0510*/ 	.word	0x000000ff
        /*0514*/ 	.word	0x00000000
        /*0518*/ 	.short	0x010a
        /*051a*/ 	.byte	0x04
	.zero		1


	//   ....[65]....
        /*051c*/ 	.word	0x00003ea0
        /*0520*/ 	.word	0x000000ff
        /*0524*/ 	.word	0x00000000
        /*0528*/ 	.short	0x010a
        /*052a*/ 	.byte	0x05
	.zero		1


	//   ....[66]....
        /*052c*/ 	.word	0x00003f30
        /*0530*/ 	.word	0x000000ff
        /*0534*/ 	.word	0x00000000
        /*0538*/ 	.short	0x010a
        /*053a*/ 	.byte	0x05
	.zero		1


	//   ....[67]....
        /*053c*/ 	.word	0x00003fc0
        /*0540*/ 	.word	0x000000ff
        /*0544*/ 	.word	0x00000000
        /*0548*/ 	.short	0x010a
        /*054a*/ 	.byte	0x04
	.zero		1


	//   ....[68]....
        /*054c*/ 	.word	0x00004490
        /*0550*/ 	.word	0x0000000c
        /*0554*/ 	.word	0x00000090
        /*0558*/ 	.short	0x010a
        /*055a*/ 	.byte	0xff
	.zero		1


	//   ....[69]....
        /*055c*/ 	.word	0x00004600
        /*0560*/ 	.word	0x00000000
        /*0564*/ 	.word	0x00000000
        /*0568*/ 	.short	0x0101
        /*056a*/ 	.byte	0xff
	.zero		1


	//   ....[70]....
        /*056c*/ 	.word	0x00004a90
        /*0570*/ 	.word	0x000000ff
        /*0574*/ 	.word	0x00000088
        /*0578*/ 	.short	0x010a
        /*057a*/ 	.byte	0x15
	.zero		1


	//   ....[71]....
        /*057c*/ 	.word	0x00004c10
        /*0580*/ 	.word	0x000000ff
        /*0584*/ 	.word	0x00000060
        /*0588*/ 	.short	0x010a
        /*058a*/ 	.byte	0x15
	.zero		1


	//   ....[72]....
        /*058c*/ 	.word	0x00004d90
        /*0590*/ 	.word	0x000000ff
        /*0594*/ 	.word	0x00000040
        /*0598*/ 	.short	0x010b
        /*059a*/ 	.byte	0x15
	.zero		1


	//   ....[73]....
        /*059c*/ 	.word	0x00004da0
        /*05a0*/ 	.word	0x000000ff
        /*05a4*/ 	.word	0x00000000
        /*05a8*/ 	.short	0x0101
        /*05aa*/ 	.byte	0x06
	.zero		1


	//   ....[74]....
        /*05ac*/ 	.word	0x00004db0
        /*05b0*/ 	.word	0x000000ff
        /*05b4*/ 	.word	0x00000068
        /*05b8*/ 	.short	0x010a
        /*05ba*/ 	.byte	0x15
	.zero		1


	//   ....[75]....
        /*05bc*/ 	.word	0x00004f10
        /*05c0*/ 	.word	0x000000ff
        /*05c4*/ 	.word	0x00000048
        /*05c8*/ 	.short	0x010b
        /*05ca*/ 	.byte	0x15
	.zero		1


	//   ....[76]....
        /*05cc*/ 	.word	0x00004f20
        /*05d0*/ 	.word	0x000000ff
        /*05d4*/ 	.word	0x00000000
        /*05d8*/ 	.short	0x0101
        /*05da*/ 	.byte	0x06
	.zero		1


	//   ....[77]....
        /*05dc*/ 	.word	0x00004f30
        /*05e0*/ 	.word	0x000000ff
        /*05e4*/ 	.word	0x00000070
        /*05e8*/ 	.short	0x010a
        /*05ea*/ 	.byte	0x15
	.zero		1


	//   ....[78]....
        /*05ec*/ 	.word	0x00005080
        /*05f0*/ 	.word	0x000000ff
        /*05f4*/ 	.word	0x00000050
        /*05f8*/ 	.short	0x010b
        /*05fa*/ 	.byte	0x15
	.zero		1


	//   ....[79]....
        /*05fc*/ 	.word	0x00005090
        /*0600*/ 	.word	0x000000ff
        /*0604*/ 	.word	0x00000000
        /*0608*/ 	.short	0x0101
        /*060a*/ 	.byte	0x06
	.zero		1


	//   ....[80]....
        /*060c*/ 	.word	0x000050a0
        /*0610*/ 	.word	0x000000ff
        /*0614*/ 	.word	0x00000078
        /*0618*/ 	.short	0x010a
        /*061a*/ 	.byte	0x15
	.zero		1


	//   ....[81]....
        /*061c*/ 	.word	0x00005290
        /*0620*/ 	.word	0x000000ff
        /*0624*/ 	.word	0x00000058
        /*0628*/ 	.short	0x010b
        /*062a*/ 	.byte	0x15
	.zero		1


	//   ....[82]....
        /*062c*/ 	.word	0x000052a0
        /*0630*/ 	.word	0x000000ff
        /*0634*/ 	.word	0x00000000
        /*0638*/ 	.short	0x0101
        /*063a*/ 	.byte	0x25
	.zero		1


	//   ....[83]....
        /*063c*/ 	.word	0x000052d0
        /*0640*/ 	.word	0x000000ff
        /*0644*/ 	.word	0x00000060
        /*0648*/ 	.short	0x010a
        /*064a*/ 	.byte	0x15
	.zero		1


	//   ....[84]....
        /*064c*/ 	.word	0x000052f0
        /*0650*/ 	.word	0x000000ff
        /*0654*/ 	.word	0x00000068
        /*0658*/ 	.short	0x010a
        /*065a*/ 	.byte	0x15
	.zero		1


	//   ....[85]....
        /*065c*/ 	.word	0x00005310
        /*0660*/ 	.word	0x000000ff
        /*0664*/ 	.word	0x00000070
        /*0668*/ 	.short	0x010a
        /*066a*/ 	.byte	0x15
	.zero		1


	//   ....[86]....
        /*066c*/ 	.word	0x00005350
        /*0670*/ 	.word	0x00000000
        /*0674*/ 	.word	0x00000078
        /*0678*/ 	.short	0x010a
        /*067a*/ 	.byte	0xff
	.zero		1


	//   ....[87]....
        /*067c*/ 	.word	0x00005670
        /*0680*/ 	.word	0x00000003
        /*0684*/ 	.word	0x00000090
        /*0688*/ 	.short	0x010a
        /*068a*/ 	.byte	0xff
	.zero		1


	//   ....[88]....
        /*068c*/ 	.word	0x000057f0
        /*0690*/ 	.word	0x00000000
        /*0694*/ 	.word	0x00000000
        /*0698*/ 	.short	0x0101
        /*069a*/ 	.byte	0xff
	.zero		1


	//   ....[89]....
        /*069c*/ 	.word	0x00006360
        /*06a0*/ 	.word	0x000000ff
        /*06a4*/ 	.word	0x00000040
        /*06a8*/ 	.short	0x010a
        /*06aa*/ 	.byte	0x2c
	.zero		1


	//   ....[90]....
        /*06ac*/ 	.word	0x000063a0
        /*06b0*/ 	.word	0x00000046
        /*06b4*/ 	.word	0x000000b0
        /*06b8*/ 	.short	0x010a
        /*06ba*/ 	.byte	0xff
	.zero		1


	//   ....[91]....
        /*06bc*/ 	.word	0x00006490
        /*06c0*/ 	.word	0x000000ff
        /*06c4*/ 	.word	0x00000040
        /*06c8*/ 	.short	0x010a
        /*06ca*/ 	.byte	0x2c
	.zero		1


	//   ....[92]....
        /*06cc*/ 	.word	0x00006580
        /*06d0*/ 	.word	0x00000046
        /*06d4*/ 	.word	0x000000b0
        /*06d8*/ 	.short	0x010a
        /*06da*/ 	.byte	0xff
	.zero		1


	//   ....[93]....
        /*06dc*/ 	.word	0x00006b50
        /*06e0*/ 	.word	0x00000000
        /*06e4*/ 	.word	0x00000000
        /*06e8*/ 	.short	0x0101
        /*06ea*/ 	.byte	0xff
	.zero		1


	//   ....[94]....
        /*06ec*/ 	.word	0x00006b60
        /*06f0*/ 	.word	0x00000002
        /*06f4*/ 	.word	0x00000040
        /*06f8*/ 	.short	0x010a
        /*06fa*/ 	.byte	0xff
	.zero		1


	//   ....[95]....
        /*06fc*/ 	.word	0x00006c40
        /*0700*/ 	.word	0x00000002
        /*0704*/ 	.word	0x00000040
        /*0708*/ 	.short	0x010a
        /*070a*/ 	.byte	0xff
	.zero		1


	//   ....[96]....
        /*070c*/ 	.word	0x000072b0
        /*0710*/ 	.word	0x00000010
        /*0714*/ 	.word	0x00000000
        /*0718*/ 	.short	0x0101
        /*071a*/ 	.byte	0xff
	.zero		1


	//   ....[97]....
        /*071c*/ 	.word	0x000072d0
        /*0720*/ 	.word	0x00000000
        /*0724*/ 	.word	0x00000040
        /*0728*/ 	.short	0x010a
        /*072a*/ 	.byte	0xff
	.zero		1


	//   ....[98]....
        /*072c*/ 	.word	0x000073a0
        /*0730*/ 	.word	0x00000000
        /*0734*/ 	.word	0x00000040
        /*0738*/ 	.short	0x010a
        /*073a*/ 	.byte	0xff
	.zero		1


	//   ....[99]....
        /*073c*/ 	.word	0x00007a10
        /*0740*/ 	.word	0x00000010
        /*0744*/ 	.word	0x00000000
        /*0748*/ 	.short	0x0101
        /*074a*/ 	.byte	0xff
	.zero		1


	//   ....[100]....
        /*074c*/ 	.word	0x00007a30
        /*0750*/ 	.word	0x00000000
        /*0754*/ 	.word	0x00000040
        /*0758*/ 	.short	0x010a
        /*075a*/ 	.byte	0xff
	.zero		1


	//   ....[101]....
        /*075c*/ 	.word	0x00007b00
        /*0760*/ 	.word	0x00000000
        /*0764*/ 	.word	0x00000040
        /*0768*/ 	.short	0x010a
        /*076a*/ 	.byte	0xff
	.zero		1


	//   ....[102]....
        /*076c*/ 	.word	0x00007dd0
        /*0770*/ 	.word	0x000000ff
        /*0774*/ 	.word	0x00000000
        /*0778*/ 	.short	0x0101
        /*077a*/ 	.byte	0x04
	.zero		1


	//   ....[103]....
        /*077c*/ 	.word	0x000081f0
        /*0780*/ 	.word	0x00000000
        /*0784*/ 	.word	0x00000000
        /*0788*/ 	.short	0x0101
        /*078a*/ 	.byte	0xff
	.zero		1


	//   ....[104]....
        /*078c*/ 	.word	0x00008480
        /*0790*/ 	.word	0x000000ff
        /*0794*/ 	.word	0x00000000
        /*0798*/ 	.short	0x0101
        /*079a*/ 	.byte	0x04
	.zero		1


	//   ....[105]....
        /*079c*/ 	.word	0x000084a0
        /*07a0*/ 	.word	0x00000000
        /*07a4*/ 	.word	0x00000100
        /*07a8*/ 	.short	0x010a
        /*07aa*/ 	.byte	0xff
	.zero		1


	//   ....[106]....
        /*07ac*/ 	.word	0x00008500
        /*07b0*/ 	.word	0x00000000
        /*07b4*/ 	.word	0x00000020
        /*07b8*/ 	.short	0x010a
        /*07ba*/ 	.byte	0xff
	.zero		1


	//   ....[107]....
        /*07bc*/ 	.word	0x00008560
        /*07c0*/ 	.word	0x00000000
        /*07c4*/ 	.word	0x00000020
        /*07c8*/ 	.short	0x010a
        /*07ca*/ 	.byte	0xff
	.zero		1


	//   ....[108]....
        /*07cc*/ 	.word	0x000085b0
        /*07d0*/ 	.word	0x00000003
        /*07d4*/ 	.word	0x00000090
        /*07d8*/ 	.short	0x010a
        /*07da*/ 	.byte	0xff
	.zero		1


	//   ....[109]....
        /*07dc*/ 	.word	0x00008610
        /*07e0*/ 	.word	0x00000000
        /*07e4*/ 	.word	0x00000000
        /*07e8*/ 	.short	0x010a
        /*07ea*/ 	.byte	0xff
	.zero		1


	//   ....[110]....
        /*07ec*/ 	.word	0x00008670
        /*07f0*/ 	.word	0x00000000
        /*07f4*/ 	.word	0x00000000
        /*07f8*/ 	.short	0x010a
        /*07fa*/ 	.byte	0xff
	.zero		1


	//   ....[111]....
        /*07fc*/ 	.word	0x000086d0
        /*0800*/ 	.word	0x00000000
        /*0804*/ 	.word	0x00000000
        /*0808*/ 	.short	0x010a
        /*080a*/ 	.byte	0xff
	.zero		1


	//   ....[112]....
        /*080c*/ 	.word	0x00008720
        /*0810*/ 	.word	0x00000002
        /*0814*/ 	.word	0x000000f0
        /*0818*/ 	.short	0x010a
        /*081a*/ 	.byte	0xff
	.zero		1


	//   ....[113]....
        /*081c*/ 	.word	0x00008780
        /*0820*/ 	.word	0x00000002
        /*0824*/ 	.word	0x000000a0
        /*0828*/ 	.short	0x010a
        /*082a*/ 	.byte	0xff
	.zero		1


	//   ....[114]....
        /*082c*/ 	.word	0x000087d0
        /*0830*/ 	.word	0x00000002
        /*0834*/ 	.word	0x00000090
        /*0838*/ 	.short	0x010a
        /*083a*/ 	.byte	0xff
	.zero		1


	//   ....[115]....
        /*083c*/ 	.word	0x00008830
        /*0840*/ 	.word	0x00000000
        /*0844*/ 	.word	0x000000a0
        /*0848*/ 	.short	0x010a
        /*084a*/ 	.byte	0xff
	.zero		1


	//   ....[116]....
        /*084c*/ 	.word	0x00008880
        /*0850*/ 	.word	0x00000000
        /*0854*/ 	.word	0x00000090
        /*0858*/ 	.short	0x010a
        /*085a*/ 	.byte	0xff
	.zero		1


	//   ....[117]....
        /*085c*/ 	.word	0x000088e0
        /*0860*/ 	.word	0x00000002
        /*0864*/ 	.word	0x000000d0
        /*0868*/ 	.short	0x010a
        /*086a*/ 	.byte	0xff
	.zero		1


	//   ....[118]....
        /*086c*/ 	.word	0x00008940
        /*0870*/ 	.word	0x00000000
        /*0874*/ 	.word	0x00000000
        /*0878*/ 	.short	0x010a
        /*087a*/ 	.byte	0xff
	.zero		1


	//   ....[119]....
        /*087c*/ 	.word	0x000089a0
        /*0880*/ 	.word	0x00000000
        /*0884*/ 	.word	0x00000000
        /*0888*/ 	.short	0x010a
        /*088a*/ 	.byte	0xff
	.zero		1


	//   ....[120]....
        /*088c*/ 	.word	0x00008a00
        /*0890*/ 	.word	0x00000000
        /*0894*/ 	.word	0x00000000
        /*0898*/ 	.short	0x010a
        /*089a*/ 	.byte	0xff
	.zero		1


	//   ....[121]....
        /*089c*/ 	.word	0x00008a60
        /*08a0*/ 	.word	0x00000000
        /*08a4*/ 	.word	0x00000000
        /*08a8*/ 	.short	0x010a
        /*08aa*/ 	.byte	0xff
	.zero		1


	//   ....[122]....
        /*08ac*/ 	.word	0x00008ac0
        /*08b0*/ 	.word	0x00000000
        /*08b4*/ 	.word	0x00000000
        /*08b8*/ 	.short	0x010a
        /*08ba*/ 	.byte	0xff
	.zero		1


	//   ....[123]....
        /*08bc*/ 	.word	0x00008b10
        /*08c0*/ 	.word	0x0000000c
        /*08c4*/ 	.word	0x00000090
        /*08c8*/ 	.short	0x010a
        /*08ca*/ 	.byte	0xff
	.zero		1


	//   ....[124]....
        /*08cc*/ 	.word	0x00008b70
        /*08d0*/ 	.word	0x00000000
        /*08d4*/ 	.word	0x00000088
        /*08d8*/ 	.short	0x010a
        /*08da*/ 	.byte	0xff
	.zero		1


	//   ....[125]....
        /*08dc*/ 	.word	0x00008bd0
        /*08e0*/ 	.word	0x00000000
        /*08e4*/ 	.word	0x00000060
        /*08e8*/ 	.short	0x010a
        /*08ea*/ 	.byte	0xff
	.zero		1


	//   ....[126]....
        /*08ec*/ 	.word	0x00008c30
        /*08f0*/ 	.word	0x00000000
        /*08f4*/ 	.word	0x00000068
        /*08f8*/ 	.short	0x010a
        /*08fa*/ 	.byte	0xff
	.zero		1


	//   ....[127]....
        /*08fc*/ 	.word	0x00008c90
        /*0900*/ 	.word	0x00000000
        /*0904*/ 	.word	0x00000070
        /*0908*/ 	.short	0x010a
        /*090a*/ 	.byte	0xff
	.zero		1


	//   ....[128]....
        /*090c*/ 	.word	0x00008cf0
        /*0910*/ 	.word	0x00000000
        /*0914*/ 	.word	0x00000078
        /*0918*/ 	.short	0x010a
        /*091a*/ 	.byte	0xff
	.zero		1


	//   ....[129]....
        /*091c*/ 	.word	0x00008d50
        /*0920*/ 	.word	0x00000000
        /*0924*/ 	.word	0x00000060
        /*0928*/ 	.short	0x010a
        /*092a*/ 	.byte	0xff
	.zero		1


	//   ....[130]....
        /*092c*/ 	.word	0x00008db0
        /*0930*/ 	.word	0x00000000
        /*0934*/ 	.word	0x00000068
        /*0938*/ 	.short	0x010a
        /*093a*/ 	.byte	0xff
	.zero		1


	//   ....[131]....
        /*093c*/ 	.word	0x00008e10
        /*0940*/ 	.word	0x00000000
        /*0944*/ 	.word	0x00000070
        /*0948*/ 	.short	0x010a
        /*094a*/ 	.byte	0xff
	.zero		1


	//   ....[132]....
        /*094c*/ 	.word	0x00008e60
        /*0950*/ 	.word	0x00000003
        /*0954*/ 	.word	0x00000090
        /*0958*/ 	.short	0x010a
        /*095a*/ 	.byte	0xff
	.zero		1


	//   ....[133]....
        /*095c*/ 	.word	0x00008ec0
        /*0960*/ 	.word	0x00000002
        /*0964*/ 	.word	0x00000040
        /*0968*/ 	.short	0x010a
        /*096a*/ 	.byte	0xff
	.zero		1


	//   ....[134]....
        /*096c*/ 	.word	0x00008f10
        /*0970*/ 	.word	0x00000046
        /*0974*/ 	.word	0x000000b0
        /*0978*/ 	.short	0x010a
        /*097a*/ 	.byte	0xff
	.zero		1


	//   ....[135]....
        /*097c*/ 	.word	0x00008f60
        /*0980*/ 	.word	0x00000002
        /*0984*/ 	.word	0x00000040
        /*0988*/ 	.short	0x010a
        /*098a*/ 	.byte	0xff
	.zero		1


	//   ....[136]....
        /*098c*/ 	.word	0x00008fb0
        /*0990*/ 	.word	0x00000000
        /*0994*/ 	.word	0x00000040
        /*0998*/ 	.short	0x010a
        /*099a*/ 	.byte	0xff
	.zero		1


	//   ....[137]....
        /*099c*/ 	.word	0x00009000
        /*09a0*/ 	.word	0x00000000
        /*09a4*/ 	.word	0x00000040
        /*09a8*/ 	.short	0x010a
        /*09aa*/ 	.byte	0xff
	.zero		1


	//----- nvinfo : EIATTR_NUM_MBARRIERS
	.align		4
.L_47:
        /*09ac*/ 	.byte	0x03, 0x38
        /*09ae*/ 	.short	0x0022


	//----- nvinfo : EIATTR_EXIT_INSTR_OFFSETS
	.align		4
        /*09b0*/ 	.byte	0x04, 0x1c
        /*09b2*/ 	.short	(.L_49 - .L_48)


	//   ....[0]....
.L_48:
        /*09b4*/ 	.word	0x00002c00


	//   ....[1]....
        /*09b8*/ 	.word	0x000030f0


	//   ....[2]....
        /*09bc*/ 	.word	0x00003150


	//   ....[3]....
        /*09c0*/ 	.word	0x00004220


	//   ....[4]....
        /*09c4*/ 	.word	0x00005380


	//   ....[5]....
        /*09c8*/ 	.word	0x000053c0


	//   ....[6]....
        /*09cc*/ 	.word	0x00008370


	//   ....[7]....
        /*09d0*/ 	.word	0x000083f0


	//   ....[8]....
        /*09d4*/ 	.word	0x00008420


	//   ....[9]....
        /*09d8*/ 	.word	0x00008490


	//----- nvinfo : EIATTR_MAX_THREADS
	.align		4
.L_49:
        /*09dc*/ 	.byte	0x04, 0x05
        /*09de*/ 	.short	(.L_51 - .L_50)
.L_50:
        /*09e0*/ 	.word	0x00000100
        /*09e4*/ 	.word	0x00000001
        /*09e8*/ 	.word	0x00000001


	//----- nvinfo : EIATTR_CRS_STACK_SIZE
	.align		4
.L_51:
        /*09ec*/ 	.byte	0x04, 0x1e
        /*09ee*/ 	.short	(.L_53 - .L_52)
.L_52:
        /*09f0*/ 	.word	0x00000000


	//----- nvinfo : EIATTR_CBANK_PARAM_SIZE
	.align		4
.L_53:
        /*09f4*/ 	.byte	0x03, 0x19
        /*09f6*/ 	.short	0x0800


	//----- nvinfo : EIATTR_PARAM_CBANK
	.align		4
        /*09f8*/ 	.byte	0x04, 0x0a
        /*09fa*/ 	.short	(.L_55 - .L_54)
	.align		4
.L_54:
        /*09fc*/ 	.word	index@(.nv.constant0._ZN7cutlass13device_kernelINS_4gemm6kernel13GemmUniversalIN4cute5tupleIJiiiiEEENS1_10collective13CollectiveMmaINS1_35MainloopSm100TmaUmmaWarpSpecializedILi4ELi2ELi4ENS5_IJNS4_1CILi1EEENSA_ILi8EEESB_EEEEENS5_IJNSA_ILi128EEENSA_ILi64EEESG_EEEfNS5_IJlSB_lEEEfSI_NS4_8TiledMMAINS4_8MMA_AtomIJNS4_17SM100_MMA_TF32_SSINS_10tfloat32_tESM_fLi128ELi64ELNS4_4UMMA5MajorE0ELSO_0ELNSN_7ScaleInE0ELSP_0EEEEEENS4_6LayoutINS5_IJSB_SB_SB_EEENS5_IJNSA_ILi0EEESU_SU_EEEEENS5_IJNS4_10UnderscoreESX_SX_EEEEENS4_23SM90_TMA_LOAD_MULTICASTENS4_14ComposedLayoutINS4_7SwizzleILi3ELi4ELi3EEENS4_18smem_ptr_flag_bitsILi32EEENSS_INS5_IJSC_NSA_ILi32EEEEEENS5_IJS16_SB_EEEEEEEvNS4_8identityENS4_13SM90_TMA_LOADES1A_vS1B_EENS_8epilogue10collective18CollectiveEpilogueINS1E_23Sm100TmaWarpSpecializedILi4ELi2ELi16ELb1ELb0EEEJSH_NS5_IJNSS_ISF_SB_EENSS_INSA_ILi16EEESB_EEEEEfSI_fSI_NS1E_6fusion15FusionCallbacksIS1I_NS1N_17LinearCombinationIffffLNS_15FloatRoundStyleE2EEESH_S1M_JEEENS4_5SM1004TMEM4LOAD26SM100_TMEM_LOAD_32dp32b16xES1C_NS11_INS12_ILi2ELi4ELi3EEES15_NSS_INS5_IJSC_S1K_EEENS5_IJS1K_SB_EEEEEEENS4_39AutoVectorizingCopyWithAssumedAlignmentILi128EEENS4_14SM90_TMA_STOREES21_S23_S23_EEEvvEEEEvNT_6ParamsE)
        /*0a00*/ 	.short	0x0380
        /*0a02*/ 	.short	0x0800


	//----- nvinfo : EIATTR_SW_WAR
	.align		4
.L_55:
        /*0a04*/ 	.byte	0x04, 0x36
        /*0a06*/ 	.short	(.L_57 - .L_56)
.L_56:
        /*0a08*/ 	.word	0x00000008
.L_57:


//--------------------- .nv.callgraph             --------------------------
	.section	.nv.callgraph,"",@"SHT_CUDA_CALLGRAPH"
	.align	4
	.sectionentsize	8
	.align		4
        /*0000*/ 	.word	0x00000000
	.align		4
        /*0004*/ 	.word	0xffffffff
	.align		4
        /*0008*/ 	.word	index@(_ZN7cutlass13device_kernelINS_4gemm6kernel13GemmUniversalIN4cute5tupleIJiiiiEEENS1_10collective13CollectiveMmaINS1_35MainloopSm100TmaUmmaWarpSpecializedILi4ELi2ELi4ENS5_IJNS4_1CILi1EEENSA_ILi8EEESB_EEEEENS5_IJNSA_ILi128EEENSA_ILi64EEESG_EEEfNS5_IJlSB_lEEEfSI_NS4_8TiledMMAINS4_8MMA_AtomIJNS4_17SM100_MMA_TF32_SSINS_10tfloat32_tESM_fLi128ELi64ELNS4_4UMMA5MajorE0ELSO_0ELNSN_7ScaleInE0ELSP_0EEEEEENS4_6LayoutINS5_IJSB_SB_SB_EEENS5_IJNSA_ILi0EEESU_SU_EEEEENS5_IJNS4_10UnderscoreESX_SX_EEEEENS4_23SM90_TMA_LOAD_MULTICASTENS4_14ComposedLayoutINS4_7SwizzleILi3ELi4ELi3EEENS4_18smem_ptr_flag_bitsILi32EEENSS_INS5_IJSC_NSA_ILi32EEEEEENS5_IJS16_SB_EEEEEEEvNS4_8identityENS4_13SM90_TMA_LOADES1A_vS1B_EENS_8epilogue10collective18CollectiveEpilogueINS1E_23Sm100TmaWarpSpecializedILi4ELi2ELi16ELb1ELb0EEEJSH_NS5_IJNSS_ISF_SB_EENSS_INSA_ILi16EEESB_EEEEEfSI_fSI_NS1E_6fusion15FusionCallbacksIS1I_NS1N_17LinearCombinationIffffLNS_15FloatRoundStyleE2EEESH_S1M_JEEENS4_5SM1004TMEM4LOAD26SM100_TMEM_LOAD_32dp32b16xES1C_NS11_INS12_ILi2ELi4ELi3EEES15_NSS_INS5_IJSC_S1K_EEENS5_IJS1K_SB_EEEEEEENS4_39AutoVectorizingCopyWithAssumedAlignmentILi128EEENS4_14SM90_TMA_STOREES21_S23_S23_EEEvvEEEEvNT_6ParamsE)
	.align		4
        /*000c*/ 	.word	index@(__assertfail)
	.align		4
        /*0010*/ 	.word	0x00000000
	.align		4
        /*0014*/ 	.word	0xfffffffe
	.align		4
        /*0018*/ 	.word	0x00000000
	.align		4
        /*001c*/ 	.word	0xfffffffd
	.align		4
        /*0020*/ 	.word	0x00000000
	.align		4
        /*0024*/ 	.word	0xfffffffc


//--------------------- .nv.constant4             --------------------------
	.section	.nv.constant4,"a",@progbits
	.align	8
	.align		8
.nv.constant4:
        /*0000*/ 	.dword	__assertfail
	.align		8
        /*0008*/ 	.dword	__unnamed_1
	.align		8
        /*0010*/ 	.dword	__unnamed_2
	.align		8
        /*0018*/ 	.dword	_ZN40_INTERNAL_061013ab_4_k_cu_b9a768cd_286034cuda3std3__45__cpo5beginE
	.align		8
        /*0020*/ 	.dword	_ZN40_INTERNAL_061013ab_4_k_cu_b9a768cd_286034cuda3std3__45__cpo3endE
	.align		8
        /*0028*/ 	.dword	_ZN40_INTERNAL_061013ab_4_k_cu_b9a768cd_286034cuda3std3__45__cpo6cbeginE
	.align		8
        /*0030*/ 	.dword	_ZN40_INTERNAL_061013ab_4_k_cu_b9a768cd_286034cuda3std3__45__cpo4cendE
	.align		8
        /*0038*/ 	.dword	_ZN40_INTERNAL_061013ab_4_k_cu_b9a768cd_286034cuda3std3__442_GLOBAL__N__061013ab_4_k_cu_b9a768cd_286036ignoreE
	.align		8
        /*0040*/ 	.dword	_ZN40_INTERNAL_061013ab_4_k_cu_b9a768cd_286034cuda3std3__419piecewise_constructE
	.align		8
        /*0048*/ 	.dword	_ZN40_INTERNAL_061013ab_4_k_cu_b9a768cd_286034cuda3std3__48in_placeE
	.align		8
        /*0050*/ 	.dword	_ZN40_INTERNAL_061013ab_4_k_cu_b9a768cd_286034cuda3std6ranges3__45__cpo4swapE
	.align		8
        /*0058*/ 	.dword	_ZN40_INTERNAL_061013ab_4_k_cu_b9a768cd_286034cuda3std6ranges3__45__cpo9iter_moveE
	.align		8
        /*0060*/ 	.dword	_ZN40_INTERNAL_061013ab_4_k_cu_b9a768cd_286034cute7productE
	.align		8
        /*0068*/ 	.dword	_ZN40_INTERNAL_061013ab_4_k_cu_b9a768cd_286034cute1_E
	.align		8
        /*0070*/ 	.dword	$str$25
	.align		8
        /*0078*/ 	.dword	$str$26
	.align		8
        /*0080*/ 	.dword	$str$27
	.align		8
        /*0088*/ 	.dword	$str$28


//--------------------- .text._ZN7cutlass13device_kernelINS_4gemm6kernel13GemmUniversalIN4cute5tupleIJiiiiEEENS1_10collective13CollectiveMmaINS1_35MainloopSm100TmaUmmaWarpSpecializedILi4ELi2ELi4ENS5_IJNS4_1CILi1EEENSA_ILi8EEESB_EEEEENS5_IJNSA_ILi128EEENSA_ILi64EEESG_EEEfNS5_IJlSB_lEEEfSI_NS4_8TiledMMAINS4_8MMA_AtomIJNS4_17SM100_MMA_TF32_SSINS_10tfloat32_tESM_fLi128ELi64ELNS4_4UMMA5MajorE0ELSO_0ELNSN_7ScaleInE0ELSP_0EEEEEENS4_6LayoutINS5_IJSB_SB_SB_EEENS5_IJNSA_ILi0EEESU_SU_EEEEENS5_IJNS4_10UnderscoreESX_SX_EEEEENS4_23SM90_TMA_LOAD_MULTICASTENS4_14ComposedLayoutINS4_7SwizzleILi3ELi4ELi3EEENS4_18smem_ptr_flag_bitsILi32EEENSS_INS5_IJSC_NSA_ILi32EEEEEENS5_IJS16_SB_EEEEEEEvNS4_8identityENS4_13SM90_TMA_LOADES1A_vS1B_EENS_8epilogue10collective18CollectiveEpilogueINS1E_23Sm100TmaWarpSpecializedILi4ELi2ELi16ELb1ELb0EEEJSH_NS5_IJNSS_ISF_SB_EENSS_INSA_ILi16EEESB_EEEEEfSI_fSI_NS1E_6fusion15FusionCallbacksIS1I_NS1N_17LinearCombinationIffffLNS_15FloatRoundStyleE2EEESH_S1M_JEEENS4_5SM1004TMEM4LOAD26SM100_TMEM_LOAD_32dp32b16xES1C_NS11_INS12_ILi2ELi4ELi3EEES15_NSS_INS5_IJSC_S1K_EEENS5_IJS1K_SB_EEEEEEENS4_39AutoVectorizingCopyWithAssumedAlignmentILi128EEENS4_14SM90_TMA_STOREES21_S23_S23_EEEvvEEEEvNT_6ParamsE --------------------------
	.section	.text._ZN7cutlass13device_kernelINS_4gemm6kernel13GemmUniversalIN4cute5tupleIJiiiiEEENS1_10collective13CollectiveMmaINS1_35MainloopSm100TmaUmmaWarpSpecializedILi4ELi2ELi4ENS5_IJNS4_1CILi1EEENSA_ILi8EEESB_EEEEENS5_IJNSA_ILi128EEENSA_ILi64EEESG_EEEfNS5_IJlSB_lEEEfSI_NS4_8TiledMMAINS4_8MMA_AtomIJNS4_17SM100_MMA_TF32_SSINS_10tfloat32_tESM_fLi128ELi64ELNS4_4UMMA5MajorE0ELSO_0ELNSN_7ScaleInE0ELSP_0EEEEEENS4_6LayoutINS5_IJSB_SB_SB_EEENS5_IJNSA_ILi0EEESU_SU_EEEEENS5_IJNS4_10UnderscoreESX_SX_EEEEENS4_23SM90_TMA_LOAD_MULTICASTENS4_14ComposedLayoutINS4_7SwizzleILi3ELi4ELi3EEENS4_18smem_ptr_flag_bitsILi32EEENSS_INS5_IJSC_NSA_ILi32EEEEEENS5_IJS16_SB_EEEEEEEvNS4_8identityENS4_13SM90_TMA_LOADES1A_vS1B_EENS_8epilogue10collective18CollectiveEpilogueINS1E_23Sm100TmaWarpSpecializedILi4ELi2ELi16ELb1ELb0EEEJSH_NS5_IJNSS_ISF_SB_EENSS_INSA_ILi16EEESB_EEEEEfSI_fSI_NS1E_6fusion15FusionCallbacksIS1I_NS1N_17LinearCombinationIffffLNS_15FloatRoundStyleE2EEESH_S1M_JEEENS4_5SM1004TMEM4LOAD26SM100_TMEM_LOAD_32dp32b16xES1C_NS11_INS12_ILi2ELi4ELi3EEES15_NSS_INS5_IJSC_S1K_EEENS5_IJS1K_SB_EEEEEEENS4_39AutoVectorizingCopyWithAssumedAlignmentILi128EEENS4_14SM90_TMA_STOREES21_S23_S23_EEEvvEEEEvNT_6ParamsE,"ax",@progbits
	.align	128
.text._ZN7cutlass13device_kernelINS_4gemm6kernel13GemmUniversalIN4cute5tupleIJiiiiEEENS1_10collective13CollectiveMmaINS1_35MainloopSm100TmaUmmaWarpSpecializedILi4ELi2ELi4ENS5_IJNS4_1CILi1EEENSA_ILi8EEESB_EEEEENS5_IJNSA_ILi128EEENSA_ILi64EEESG_EEEfNS5_IJlSB_lEEEfSI_NS4_8TiledMMAINS4_8MMA_AtomIJNS4_17SM100_MMA_TF32_SSINS_10tfloat32_tESM_fLi128ELi64ELNS4_4UMMA5MajorE0ELSO_0ELNSN_7ScaleInE0ELSP_0EEEEEENS4_6LayoutINS5_IJSB_SB_SB_EEENS5_IJNSA_ILi0EEESU_SU_EEEEENS5_IJNS4_10UnderscoreESX_SX_EEEEENS4_23SM90_TMA_LOAD_MULTICASTENS4_14ComposedLayoutINS4_7SwizzleILi3ELi4ELi3EEENS4_18smem_ptr_flag_bitsILi32EEENSS_INS5_IJSC_NSA_ILi32EEEEEENS5_IJS16_SB_EEEEEEEvNS4_8identityENS4_13SM90_TMA_LOADES1A_vS1B_EENS_8epilogue10collective18CollectiveEpilogueINS1E_23Sm100TmaWarpSpecializedILi4ELi2ELi16ELb1ELb0EEEJSH_NS5_IJNSS_ISF_SB_EENSS_INSA_ILi16EEESB_EEEEEfSI_fSI_NS1E_6fusion15FusionCallbacksIS1I_NS1N_17LinearCombinationIffffLNS_15FloatRoundStyleE2EEESH_S1M_JEEENS4_5SM1004TMEM4LOAD26SM100_TMEM_LOAD_32dp32b16xES1C_NS11_INS12_ILi2ELi4ELi3EEES15_NSS_INS5_IJSC_S1K_EEENS5_IJS1K_SB_EEEEEEENS4_39AutoVectorizingCopyWithAssumedAlignmentILi128EEENS4_14SM90_TMA_STOREES21_S23_S23_EEEvvEEEEvNT_6ParamsE:
        .type           _ZN7cutlass13device_kernelINS_4gemm6kernel13GemmUniversalIN4cute5tupleIJiiiiEEENS1_10collective13CollectiveMmaINS1_35MainloopSm100TmaUmmaWarpSpecializedILi4ELi2ELi4ENS5_IJNS4_1CILi1EEENSA_ILi8EEESB_EEEEENS5_IJNSA_ILi128EEENSA_ILi64EEESG_EEEfNS5_IJlSB_lEEEfSI_NS4_8TiledMMAINS4_8MMA_AtomIJNS4_17SM100_MMA_TF32_SSINS_10tfloat32_tESM_fLi128ELi64ELNS4_4UMMA5MajorE0ELSO_0ELNSN_7ScaleInE0ELSP_0EEEEEENS4_6LayoutINS5_IJSB_SB_SB_EEENS5_IJNSA_ILi0EEESU_SU_EEEEENS5_IJNS4_10UnderscoreESX_SX_EEEEENS4_23SM90_TMA_LOAD_MULTICASTENS4_14ComposedLayoutINS4_7SwizzleILi3ELi4ELi3EEENS4_18smem_ptr_flag_bitsILi32EEENSS_INS5_IJSC_NSA_ILi32EEEEEENS5_IJS16_SB_EEEEEEEvNS4_8identityENS4_13SM90_TMA_LOADES1A_vS1B_EENS_8epilogue10collective18CollectiveEpilogueINS1E_23Sm100TmaWarpSpecializedILi4ELi2ELi16ELb1ELb0EEEJSH_NS5_IJNSS_ISF_SB_EENSS_INSA_ILi16EEESB_EEEEEfSI_fSI_NS1E_6fusion15FusionCallbacksIS1I_NS1N_17LinearCombinationIffffLNS_15FloatRoundStyleE2EEESH_S1M_JEEENS4_5SM1004TMEM4LOAD26SM100_TMEM_LOAD_32dp32b16xES1C_NS11_INS12_ILi2ELi4ELi3EEES15_NSS_INS5_IJSC_S1K_EEENS5_IJS1K_SB_EEEEEEENS4_39AutoVectorizingCopyWithAssumedAlignmentILi128EEENS4_14SM90_TMA_STOREES21_S23_S23_EEEvvEEEEvNT_6ParamsE,@function
        .size           _ZN7cutlass13device_kernelINS_4gemm6kernel13GemmUniversalIN4cute5tupleIJiiiiEEENS1_10collective13CollectiveMmaINS1_35MainloopSm100TmaUmmaWarpSpecializedILi4ELi2ELi4ENS5_IJNS4_1CILi1EEENSA_ILi8EEESB_EEEEENS5_IJNSA_ILi128EEENSA_ILi64EEESG_EEEfNS5_IJlSB_lEEEfSI_NS4_8TiledMMAINS4_8MMA_AtomIJNS4_17SM100_MMA_TF32_SSINS_10tfloat32_tESM_fLi128ELi64ELNS4_4UMMA5MajorE0ELSO_0ELNSN_7ScaleInE0ELSP_0EEEEEENS4_6LayoutINS5_IJSB_SB_SB_EEENS5_IJNSA_ILi0EEESU_SU_EEEEENS5_IJNS4_10UnderscoreESX_SX_EEEEENS4_23SM90_TMA_LOAD_MULTICASTENS4_14ComposedLayoutINS4_7SwizzleILi3ELi4ELi3EEENS4_18smem_ptr_flag_bitsILi32EEENSS_INS5_IJSC_NSA_ILi32EEEEEENS5_IJS16_SB_EEEEEEEvNS4_8identityENS4_13SM90_TMA_LOADES1A_vS1B_EENS_8epilogue10collective18CollectiveEpilogueINS1E_23Sm100TmaWarpSpecializedILi4ELi2ELi16ELb1ELb0EEEJSH_NS5_IJNSS_ISF_SB_EENSS_INSA_ILi16EEESB_EEEEEfSI_fSI_NS1E_6fusion15FusionCallbacksIS1I_NS1N_17LinearCombinationIffffLNS_15FloatRoundStyleE2EEESH_S1M_JEEENS4_5SM1004TMEM4LOAD26SM100_TMEM_LOAD_32dp32b16xES1C_NS11_INS12_ILi2ELi4ELi3EEES15_NSS_INS5_IJSC_S1K_EEENS5_IJS1K_SB_EEEEEEENS4_39AutoVectorizingCopyWithAssumedAlignmentILi128EEENS4_14SM90_TMA_STOREES21_S23_S23_EEEvvEEEEvNT_6ParamsE,(.L_x_183 - _ZN7cutlass13device_kernelINS_4gemm6kernel13GemmUniversalIN4cute5tupleIJiiiiEEENS1_10collective13CollectiveMmaINS1_35MainloopSm100TmaUmmaWarpSpecializedILi4ELi2ELi4ENS5_IJNS4_1CILi1EEENSA_ILi8EEESB_EEEEENS5_IJNSA_ILi128EEENSA_ILi64EEESG_EEEfNS5_IJlSB_lEEEfSI_NS4_8TiledMMAINS4_8MMA_AtomIJNS4_17SM100_MMA_TF32_SSINS_10tfloat32_tESM_fLi128ELi64ELNS4_4UMMA5MajorE0ELSO_0ELNSN_7ScaleInE0ELSP_0EEEEEENS4_6LayoutINS5_IJSB_SB_SB_EEENS5_IJNSA_ILi0EEESU_SU_EEEEENS5_IJNS4_10UnderscoreESX_SX_EEEEENS4_23SM90_TMA_LOAD_MULTICASTENS4_14ComposedLayoutINS4_7SwizzleILi3ELi4ELi3EEENS4_18smem_ptr_flag_bitsILi32EEENSS_INS5_IJSC_NSA_ILi32EEEEEENS5_IJS16_SB_EEEEEEEvNS4_8identityENS4_13SM90_TMA_LOADES1A_vS1B_EENS_8epilogue10collective18CollectiveEpilogueINS1E_23Sm100TmaWarpSpecializedILi4ELi2ELi16ELb1ELb0EEEJSH_NS5_IJNSS_ISF_SB_EENSS_INSA_ILi16EEESB_EEEEEfSI_fSI_NS1E_6fusion15FusionCallbacksIS1I_NS1N_17LinearCombinationIffffLNS_15FloatRoundStyleE2EEESH_S1M_JEEENS4_5SM1004TMEM4LOAD26SM100_TMEM_LOAD_32dp32b16xES1C_NS11_INS12_ILi2ELi4ELi3EEES15_NSS_INS5_IJSC_S1K_EEENS5_IJS1K_SB_EEEEEEENS4_39AutoVectorizingCopyWithAssumedAlignmentILi128EEENS4_14SM90_TMA_STOREES21_S23_S23_EEEvvEEEEvNT_6ParamsE)
        .other          _ZN7cutlass13device_kernelINS_4gemm6kernel13GemmUniversalIN4cute5tupleIJiiiiEEENS1_10collective13CollectiveMmaINS1_35MainloopSm100TmaUmmaWarpSpecializedILi4ELi2ELi4ENS5_IJNS4_1CILi1EEENSA_ILi8EEESB_EEEEENS5_IJNSA_ILi128EEENSA_ILi64EEESG_EEEfNS5_IJlSB_lEEEfSI_NS4_8TiledMMAINS4_8MMA_AtomIJNS4_17SM100_MMA_TF32_SSINS_10tfloat32_tESM_fLi128ELi64ELNS4_4UMMA5MajorE0ELSO_0ELNSN_7ScaleInE0ELSP_0EEEEEENS4_6LayoutINS5_IJSB_SB_SB_EEENS5_IJNSA_ILi0EEESU_SU_EEEEENS5_IJNS4_10UnderscoreESX_SX_EEEEENS4_23SM90_TMA_LOAD_MULTICASTENS4_14ComposedLayoutINS4_7SwizzleILi3ELi4ELi3EEENS4_18smem_ptr_flag_bitsILi32EEENSS_INS5_IJSC_NSA_ILi32EEEEEENS5_IJS16_SB_EEEEEEEvNS4_8identityENS4_13SM90_TMA_LOADES1A_vS1B_EENS_8epilogue10collective18CollectiveEpilogueINS1E_23Sm100TmaWarpSpecializedILi4ELi2ELi16ELb1ELb0EEEJSH_NS5_IJNSS_ISF_SB_EENSS_INSA_ILi16EEESB_EEEEEfSI_fSI_NS1E_6fusion15FusionCallbacksIS1I_NS1N_17LinearCombinationIffffLNS_15FloatRoundStyleE2EEESH_S1M_JEEENS4_5SM1004TMEM4LOAD26SM100_TMEM_LOAD_32dp32b16xES1C_NS11_INS12_ILi2ELi4ELi3EEES15_NSS_INS5_IJSC_S1K_EEENS5_IJS1K_SB_EEEEEEENS4_39AutoVectorizingCopyWithAssumedAlignmentILi128EEENS4_14SM90_TMA_STOREES21_S23_S23_EEEvvEEEEvNT_6ParamsE,@"STO_CUDA_ENTRY STV_DEFAULT"
_ZN7cutlass13device_kernelINS_4gemm6kernel13GemmUniversalIN4cute5tupleIJiiiiEEENS1_10collective13CollectiveMmaINS1_35MainloopSm100TmaUmmaWarpSpecializedILi4ELi2ELi4ENS5_IJNS4_1CILi1EEENSA_ILi8EEESB_EEEEENS5_IJNSA_ILi128EEENSA_ILi64EEESG_EEEfNS5_IJlSB_lEEEfSI_NS4_8TiledMMAINS4_8MMA_AtomIJNS4_17SM100_MMA_TF32_SSINS_10tfloat32_tESM_fLi128ELi64ELNS4_4UMMA5MajorE0ELSO_0ELNSN_7ScaleInE0ELSP_0EEEEEENS4_6LayoutINS5_IJSB_SB_SB_EEENS5_IJNSA_ILi0EEESU_SU_EEEEENS5_IJNS4_10UnderscoreESX_SX_EEEEENS4_23SM90_TMA_LOAD_MULTICASTENS4_14ComposedLayoutINS4_7SwizzleILi3ELi4ELi3EEENS4_18smem_ptr_flag_bitsILi32EEENSS_INS5_IJSC_NSA_ILi32EEEEEENS5_IJS16_SB_EEEEEEEvNS4_8identityENS4_13SM90_TMA_LOADES1A_vS1B_EENS_8epilogue10collective18CollectiveEpilogueINS1E_23Sm100TmaWarpSpecializedILi4ELi2ELi16ELb1ELb0EEEJSH_NS5_IJNSS_ISF_SB_EENSS_INSA_ILi16EEESB_EEEEEfSI_fSI_NS1E_6fusion15FusionCallbacksIS1I_NS1N_17LinearCombinationIffffLNS_15FloatRoundStyleE2EEESH_S1M_JEEENS4_5SM1004TMEM4LOAD26SM100_TMEM_LOAD_32dp32b16xES1C_NS11_INS12_ILi2ELi4ELi3EEES15_NSS_INS5_IJSC_S1K_EEENS5_IJS1K_SB_EEEEEEENS4_39AutoVectorizingCopyWithAssumedAlignmentILi128EEENS4_14SM90_TMA_STOREES21_S23_S23_EEEvvEEEEvNT_6ParamsE:
[----:B------:R-:W1:Y:S01]  /*0000*/  LDC R1, c[0x0][0x37c] ;  /* 0x0000df00ff017b82 */ /* 0x000e620000000800 */
[----:B------:R-:W2:Y:S01]  /*0010*/  S2R R65, SR_TID.X ;  /* 0x0000000000417919 */ /* 0x000ea20000002100 */
[----:B------:R-:W3:Y:S01]  /*0020*/  LDCU.64 UR8, c[0x0][0x890] ;  /* 0x00011200ff0877ac */ /* 0x000ee20008000a00 */
[----:B------:R-:W-:Y:S02]  /*0030*/  PRMT R26, RZ, 0x7610, R26 ;  /* 0x00007610ff1a7816 */ /* 0x000fe4000000001a */
[----:B------:R-:W-:Y:S01]  /*0040*/  ELECT P3, URZ, PT ;  /* 0x0000000000ff782f */ /* 0x000fe20003860000 */
[----:B---3--:R-:W-:-:S04]  /*0050*/  UISETP.NE.U32.AND UP0, UPT, UR8, URZ, UPT ;  /* 0x000000ff0800728c */ /* 0x008fc8000bf05070 */
[----:B------:R-:W-:Y:S01]  /*0060*/  UISETP.NE.AND.EX UP0, UPT, UR9, URZ, UPT, UP0 ;  /* 0x000000ff0900728c */ /* 0x000fe2000bf05300 */
[----:B--2---:R-:W-:-:S05]  /*0070*/  SHF.R.U32.HI R52, RZ, 0x5, R65 ;  /* 0x00000005ff347819 */ /* 0x004fca0000011641 */
[----:B------:R-:W2:Y:S02]  /*0080*/  SHFL.IDX PT, R0, R52, RZ, 0x1f ;  /* 0x00001fff34007589 */ /* 0x000ea400000e0000 */
[----:B--2---:R-:W-:Y:S01]  /*0090*/  R2UR UR17, R0 ;  /* 0x00000000001172ca */ /* 0x004fe200000e0000 */
[----:B-1----:R-:W-:-:S14]  /*00a0*/  BRA.U UP0, `(.L_x_0) ;  /* 0x0000000100307547 */ /* 0x002fdc000b800000 */
[----:B------:R-:W1:Y:S02]  /*00b0*/  LDCU.64 UR4, c[0x0][0x888] ;  /* 0x00011100ff0477ac */ /* 0x000e640008000a00 */
[----:B-1----:R-:W-:-:S04]  /*00c0*/  UISETP.NE.U32.AND UP0, UPT, UR4, URZ, UPT ;  /* 0x000000ff0400728c */ /* 0x002fc8000bf05070 */
[----:B------:R-:W-:-:S09]  /*00d0*/  UISETP.NE.AND.EX UP0, UPT, UR5, URZ, UPT, UP0 ;  /* 0x000000ff0500728c */ /* 0x000fd2000bf05300 */
[----:B------:R-:W-:Y:S05]  /*00e0*/  BRA.U !UP0, `(.L_x_1) ;  /* 0x0000000108147547 */ /* 0x000fea000b800000 */
[----:B------:R-:W1:Y:S01]  /*00f0*/  LDC.64 R2, c[0x0][0x888] ;  /* 0x00022200ff027b82 */ /* 0x000e620000000a00 */
[----:B------:R-:W1:Y:S02]  /*0100*/  LDCU.64 UR4, c[0x0][0x358] ;  /* 0x00006b00ff0477ac */ /* 0x000e640008000a00 */
[----:B-1----:R1:W5:Y:S01]  /*0110*/  LDG.E R27, desc[UR4][R2.64] ;  /* 0x00000004021b7981 */ /* 0x002362000c1e1900 */
[----:B------:R-:W-:Y:S01]  /*0120*/  HFMA2 R26, -RZ, RZ, 0, 5.9604644775390625e-08 ;  /* 0x00000001ff1a7431 */ /* 0x000fe200000001ff */
[----:B------:R-:W-:Y:S05]  /*0130*/  BRA `(.L_x_0) ;  /* 0x00000000000c7947 */ /* 0x000fea0003800000 */
.L_x_1:
[----:B------:R-:W1:Y:S01]  /*0140*/  LDCU UR4, c[0x0][0x880] ;  /* 0x00011000ff0477ac */ /* 0x000e620008000800 */
[----:B------:R-:W-:Y:S01]  /*0150*/  HFMA2 R26, -RZ, RZ, 0, 5.9604644775390625e-08 ;  /* 0x00000001ff1a7431 */ /* 0x000fe200000001ff */
[----:B-1----:R-:W-:-:S07]  /*0160*/  MOV R27, UR4 ;  /* 0x00000004001b7c02 */ /* 0x002fce0008000f00 */
.L_x_0:
[----:B------:R-:W2:Y:S02]  /*0170*/  LDCU.64 UR4, c[0x0][0x8b0] ;  /* 0x00011600ff0477ac */ /* 0x000ea40008000a00 */
[----:B--2---:R-:W-:-:S04]  /*0180*/  UISETP.NE.U32.AND UP0, UPT, UR4, URZ, UPT ;  /* 0x000000ff0400728c */ /* 0x004fc8000bf05070 */
[----:B------:R-:W-:-:S09]  /*0190*/  UISETP.NE.AND.EX UP0, UPT, UR5, URZ, UPT, UP0 ;  /* 0x000000ff0500728c */ /* 0x000fd2000bf05300 */
[----:B------:R-:W-:Y:S05]  /*01a0*/  BRA.U UP0, `(.L_x_2) ;  /* 0x0000000100287547 */ /* 0x000fea000b800000 */
[----:B------:R-:W2:Y:S02]  /*01b0*/  LDCU.64 UR4, c[0x0][0x8a8] ;  /* 0x00011500ff0477ac */ /* 0x000ea40008000a00 */
[----:B--2---:R-:W-:-:S04]  /*01c0*/  UISETP.NE.U32.AND UP0, UPT, UR4, URZ, UPT ;  /* 0x000000ff0400728c */ /* 0x004fc8000bf05070 */
[----:B------:R-:W-:-:S09]  /*01d0*/  UISETP.NE.AND.EX UP0, UPT, UR5, URZ, UPT, UP0 ;  /* 0x000000ff0500728c */ /* 0x000fd2000bf05300 */
[----:B------:R-:W-:Y:S05]  /*01e0*/  BRA.U !UP0, `(.L_x_3) ;  /* 0x0000000108107547 */ /* 0x000fea000b800000 */
[----:B------:R-:W2:Y:S01]  /*01f0*/  LDC.64 R24, c[0x0][0x8a8] ;  /* 0x00022a00ff187b82 */ /* 0x000ea20000000a00 */
[----:B------:R-:W2:Y:S02]  /*0200*/  LDCU.64 UR4, c[0x0][0x358] ;  /* 0x00006b00ff0477ac */ /* 0x000ea40008000a00 */
[----:B--2---:R2:W5:Y:S01]  /*0210*/  LDG.E R24, desc[UR4][R24.64] ;  /* 0x0000000418187981 */ /* 0x004562000c1e1900 */
[----:B------:R-:W-:Y:S05]  /*0220*/  BRA `(.L_x_2) ;  /* 0x0000000000087947 */ /* 0x000fea0003800000 */
.L_x_3:
[----:B------:R-:W2:Y:S02]  /*0230*/  LDCU UR4, c[0x0][0x8a0] ;  /* 0x00011400ff0477ac */ /* 0x000ea40008000800 */
[----:B--2---:R-:W-:Y:S02]  /*0240*/  MOV R24, UR4 ;  /* 0x0000000400187c02 */ /* 0x004fe40008000f00 */
.L_x_2:
[----:B------:R-:W-:Y:S01]  /*0250*/  IMAD.U32 R0, RZ, RZ, UR17 ;  /* 0x00000011ff007e24 */ /* 0x000fe2000f8e00ff */
[----:B------:R-:W-:Y:S04]  /*0260*/  BSSY.RECONVERGENT B0, `(.L_x_4) ;  /* 0x000000c000007945 */ /* 0x000fe80003800200 */
[C---:B------:R-:W-:Y:S02]  /*0270*/  ISETP.NE.OR P1, PT, R0.reuse, 0x1, !P3 ;  /* 0x000000010000780c */ /* 0x040fe40005f25670 */
[----:B------:R-:W-:-:S11]  /*0280*/  ISETP.NE.OR P0, PT, R0, 0x3, !P3 ;  /* 0x000000030000780c */ /* 0x000fd60005f05670 */
[----:B------:R-:W-:Y:S05]  /*0290*/  @P1 BRA `(.L_x_5) ;  /* 0x0000000000201947 */ /* 0x000fea0003800000 */
[----:B------:R-:W3:Y:S02]  /*02a0*/  LDCU.64 UR4, c[0x0][0x348] ;  /* 0x00006900ff0477ac */ /* 0x000ee40008000a00 */
[----:B---3--:R-:W-:Y:S02]  /*02b0*/  UIADD3 UR6, UP1, UPT, UR4, 0x80, URZ ;  /* 0x0000008004067890 */ /* 0x008fe4000ff3e0ff */
[----:B------:R-:W-:Y:S02]  /*02c0*/  UIADD3 UR4, UP0, UPT, UR4, 0x180, URZ ;  /* 0x0000018004047890 */ /* 0x000fe4000ff1e0ff */
[----:B------:R-:W-:Y:S02]  /*02d0*/  UIADD3.X UR7, UPT, UPT, URZ, UR5, URZ, UP1, !UPT ;  /* 0x00000005ff077290 */ /* 0x000fe40008ffe4ff */
[----:B------:R-:W-:-:S07]  /*02e0*/  UIADD3.X UR5, UPT, UPT, URZ, UR5, URZ, UP0, !UPT ;  /* 0x00000005ff057290 */ /* 0x000fce00087fe4ff */
[----:B------:R3:W-:Y:S02]  /*02f0*/  UTMACCTL.PF [UR6] ;  /* 0x00000000060079b9 */ /* 0x0007e40008040000 */
[----:B------:R3:W-:Y:S02]  /*0300*/  UTMACCTL.PF [UR4] ;  /* 0x00000000040079b9 */ /* 0x0007e40008040000 */
[----:B---3--:R-:W-:Y:S01]  /*0310*/  NOP ;  /* 0x0000000000007918 */ /* 0x008fe20000000000 */
.L_x_5:
[----:B------:R-:W-:Y:S05]  /*0320*/  BSYNC.RECONVERGENT B0 ;  /* 0x0000000000007941 */ /* 0x000fea0003800200 */
.L_x_4:
[----:B------:R-:W-:Y:S04]  /*0330*/  BSSY.RECONVERGENT B0, `(.L_x_6) ;  /* 0x000000a000007945 */ /* 0x000fe80003800200 */
        /* <DEDUP_REMOVED lines=9> */
.L_x_7:
[----:B------:R-:W-:Y:S05]  /*03d0*/  BSYNC.RECONVERGENT B0 ;  /* 0x0000000000007941 */ /* 0x000fea0003800200 */
.L_x_6:
[----:B------:R-:W3:Y:S01]  /*03e0*/  LDCU.64 UR4, c[0x0][0x888] ;  /* 0x00011100ff0477ac */ /* 0x000ee20008000a00 */
[----:B------:R-:W-:Y:S02]  /*03f0*/  UISETP.EQ.U32.AND UP1, UPT, UR8, URZ, UPT ;  /* 0x000000ff0800728c */ /* 0x000fe4000bf22070 */
[----:B------:R-:W-:Y:S02]  /*0400*/  UPLOP3.LUT UP3, UPT, UPT, UPT, UPT, 0x80, 0x8 ;  /* 0x000000000008789c */ /* 0x000fe40003f6f070 */
[----:B---3--:R-:W-:-:S04]  /*0410*/  UISETP.NE.U32.AND UP0, UPT, UR4, URZ, UPT ;  /* 0x000000ff0400728c */ /* 0x008fc8000bf05070 */
[----:B------:R-:W-:-:S04]  /*0420*/  UISETP.NE.AND.EX UP0, UPT, UR5, URZ, UPT, UP0 ;  /* 0x000000ff0500728c */ /* 0x000fc8000bf05300 */
[----:B------:R-:W-:-:S04]  /*0430*/  UISETP.EQ.OR.EX UP2, UPT, UR9, URZ, !UP0, UP1 ;  /* 0x000000ff0900728c */ /* 0x000fc8000c742710 */
[----:B------:R-:W-:-:S06]  /*0440*/  UP2UR UR4, UPR, URZ, 0x4 ;  /* 0x00000004ff047883 */ /* 0x000fcc0008000000 */
[----:B------:R-:W-:Y:S01]  /*0450*/  MOV R54, UR4 ;  /* 0x0000000400367c02 */ /* 0x000fe20008000f00 */
[----:B------:R-:W-:Y:S06]  /*0460*/  BRA.U !UP2, `(.L_x_8) ;  /* 0x000000010a207547 */ /* 0x000fec000b800000 */
[----:B------:R-:W-:Y:S01]  /*0470*/  UISETP.NE.U32.AND UP1, UPT, UR8, URZ, UPT ;  /* 0x000000ff0800728c */ /* 0x000fe2000bf25070 */
[----:B-----5:R-:W-:Y:S01]  /*0480*/  FSETP.NEU.AND P0, PT, R27, RZ, PT ;  /* 0x000000ff1b00720b */ /* 0x020fe20003f0d000 */
[----:B------:R-:W-:Y:S02]  /*0490*/  USEL UR4, URZ, 0xffffffff, UP0 ;  /* 0xffffffffff047887 */ /* 0x000fe40008000000 */
[----:B------:R-:W-:-:S10]  /*04a0*/  UISETP.NE.AND.EX UP1, UPT, UR9, URZ, UPT, UP1 ;  /* 0x000000ff0900728c */ /* 0x000fd4000bf25310 */
[----:B------:R-:W-:Y:S01]  /*04b0*/  VOTEU.ANY UP0, P0 ;  /* 0x0000000000ff7886 */ /* 0x000fe20000000100 */
[----:B------:R-:W-:-:S04]  /*04c0*/  @!UP1 USEL UR4, URZ, 0xffffffff, UP0 ;  /* 0xffffffffff049887 */ /* 0x000fc80008000000 */
[----:B------:R-:W-:-:S04]  /*04d0*/  ULOP3.LUT UR4, UR4, 0x1, URZ, 0xc0, !UPT ;  /* 0x0000000104047892 */ /* 0x000fc8000f8ec0ff */
[----:B------:R-:W-:-:S11]  /*04e0*/  UISETP.NE.U32.AND UP3, UPT, UR4, 0x1, UPT ;  /* 0x000000010400788c */ /* 0x000fd6000bf65070 */
.L_x_8:
[----:B-1----:R-:W1:Y:S01]  /*04f0*/  SHFL.IDX PT, R2, R52, RZ, 0x1f ;  /* 0x00001fff34027589 */ /* 0x002e6200000e0000 */
[----:B------:R-:W-:-:S04]  /*0500*/  UISETP.NE.AND UP0, UPT, UR17, 0x2, UPT ;  /* 0x000000021100788c */ /* 0x000fc8000bf05270 */
[----:B------:R-:W-:Y:S01]  /*0510*/  USEL UR40, URZ, 0x1, UP0 ;  /* 0x00000001ff287887 */ /* 0x000fe20008000000 */
[----:B-1----:R-:W-:-:S13]  /*0520*/  ISETP.NE.AND P0, PT, R2, RZ, PT ;  /* 0x000000ff0200720c */ /* 0x002fda0003f05270 */
[----:B------:R-:W-:Y:S05]  /*0530*/  @P0 BRA `(.L_x_9) ;  /* 0x0000000000580947 */ /* 0x000fea0003800000 */
[----:B------:R-:W1:Y:S01]  /*0540*/  S2UR UR4, SR_CgaCtaId ;  /* 0x00000000000479c3 */ /* 0x000e620000008800 */
[----:B------:R-:W-:Y:S01]  /*0550*/  UMOV UR5, 0x400 ;  /* 0x0000040000057882 */ /* 0x000fe20000000000 */
[----:B------:R-:W-:Y:S01]  /*0560*/  UMOV UR8, 0x1 ;  /* 0x0000000100087882 */ /* 0x000fe20000000000 */
[----:B------:R-:W-:Y:S01]  /*0570*/  UMOV UR6, 0x8 ;  /* 0x0000000800067882 */ /* 0x000fe20000000000 */
[----:B------:R-:W-:-:S04]  /*0580*/  UIADD3 UR8, UPT, UPT, -UR8, 0x100000, URZ ;  /* 0x0010000008087890 */ /* 0x000fc8000fffe1ff */
[----:B------:R-:W-:Y:S02]  /*0590*/  USHF.L.U32 UR9, UR8, 0xb, URZ ;  /* 0x0000000b08097899 */ /* 0x000fe400080006ff */
[----:B------:R-:W-:Y:S02]  /*05a0*/  USHF.L.U32 UR8, UR8, 0x1, URZ ;  /* 0x0000000108087899 */ /* 0x000fe400080006ff */
[----:B------:R-:W-:-:S04]  /*05b0*/  UIADD3 UR6, UPT, UPT, -UR6, 0x100000, URZ ;  /* 0x0010000006067890 */ /* 0x000fc8000fffe1ff */
[----:B------:R-:W-:Y:S02]  /*05c0*/  USHF.L.U32 UR7, UR6, 0xb, URZ ;  /* 0x0000000b06077899 */ /* 0x000fe400080006ff */
[----:B------:R-:W-:Y:S01]  /*05d0*/  USHF.L.U32 UR6, UR6, 0x1, URZ ;  /* 0x0000000106067899 */ /* 0x000fe200080006ff */
[----:B------:R-:W-:Y:S01]  /*05e0*/  ELECT P0, URZ, PT ;  /* 0x0000000000ff782f */ /* 0x000fe20003800000 */
[----:B-1----:R-:W-:Y:S01]  /*05f0*/  ULEA UR4, UR4, UR5, 0x18 ;  /* 0x0000000504047291 */ /* 0x002fe2000f8ec0ff */
[----:B------:R-:W1:Y:S11]  /*0600*/  FENCE.VIEW.ASYNC.S ;  /* 0x00000000000073c6 */ /* 0x000e760000000000 */
[----:B-1----:R1:W3:Y:S01]  /*0610*/  SYNCS.EXCH.64 URZ, [UR4], UR8 ;  /* 0x0000000804ff75b2 */ /* 0x0022e20008000100 */
[----:B------:R1:W4:Y:S01]  /*0620*/  SYNCS.EXCH.64 URZ, [UR4+0x20], UR6 ;  /* 0x0000200604ff75b2 */ /* 0x0003220008000100 */
[----:B------:R1:W1:Y:S01]  /*0630*/  SYNCS.EXCH.64 URZ, [UR4+0x8], UR8 ;  /* 0x0000080804ff75b2 */ /* 0x0002620008000100 */
[----:B------:R1:W1:Y:S01]  /*0640*/  SYNCS.EXCH.64 URZ, [UR4+0x28], UR6 ;  /* 0x0000280604ff75b2 */ /* 0x0002620008000100 */
[----:B------:R1:W1:Y:S01]  /*0650*/  SYNCS.EXCH.64 URZ, [UR4+0x10], UR8 ;  /* 0x0000100804ff75b2 */ /* 0x0002620008000100 */
[----:B------:R1:W1:Y:S01]  /*0660*/  SYNCS.EXCH.64 URZ, [UR4+0x30], UR6 ;  /* 0x0000300604ff75b2 */ /* 0x0002620008000100 */
[----:B------:R1:W1:Y:S01]  /*0670*/  SYNCS.EXCH.64 URZ, [UR4+0x18], UR8 ;  /* 0x0000180804ff75b2 */ /* 0x0002620008000100 */
[----:B------:R1:W1:Y:S01]  /*0680*/  SYNCS.EXCH.64 URZ, [UR4+0x38], UR6 ;  /* 0x0000380604ff75b2 */ /* 0x0002620008000100 */
[----:B------:R-:W-:Y:S01]  /*0690*/  NOP ;  /* 0x0000000000007918 */ /* 0x000fe20000000000 */
.L_x_9:
[----:B------:R-:W2:Y:S01]  /*06a0*/  SHFL.IDX PT, R2, R52, RZ, 0x1f ;  /* 0x00001fff34027589 */ /* 0x000ea200000e0000 */
[----:B------:R-:W-:Y:S01]  /*06b0*/  NOP ;  /* 0x0000000000007918 */ /* 0x000fe20000000000 */
[----:B--2---:R-:W-:-:S13]  /*06c0*/  ISETP.NE.AND P0, PT, R2, 0x1, PT ;  /* 0x000000010200780c */ /* 0x004fda0003f05270 */
[----:B------:R-:W-:Y:S05]  /*06d0*/  @P0 BRA `(.L_x_10) ;  /* 0x0000000000580947 */ /* 0x000fea0003800000 */
[----:B-1----:R-:W1:Y:S01]  /*06e0*/  S2UR UR4, SR_CgaCtaId ;  /* 0x00000000000479c3 */ /* 0x002e620000008800 */
        /* <DEDUP_REMOVED lines=12> */
[----:B-1----:R2:W1:Y:S01]  /*07b0*/  SYNCS.EXCH.64 URZ, [UR4+0x40], UR8 ;  /* 0x0000400804ff75b2 */ /* 0x0024620008000100 */
[----:B------:R2:W1:Y:S01]  /*07c0*/  SYNCS.EXCH.64 URZ, [UR4+0x60], UR6 ;  /* 0x0000600604ff75b2 */ /* 0x0004620008000100 */
[----:B------:R2:W1:Y:S01]  /*07d0*/  SYNCS.EXCH.64 URZ, [UR4+0x48], UR8 ;  /* 0x0000480804ff75b2 */ /* 0x0004620008000100 */
[----:B------:R2:W1:Y:S01]  /*07e0*/  SYNCS.EXCH.64 URZ, [UR4+0x68], UR6 ;  /* 0x0000680604ff75b2 */ /* 0x0004620008000100 */
[----:B------:R2:W1:Y:S01]  /*07f0*/  SYNCS.EXCH.64 URZ, [UR4+0x50], UR8 ;  /* 0x0000500804ff75b2 */ /* 0x0004620008000100 */
[----:B------:R2:W1:Y:S01]  /*0800*/  SYNCS.EXCH.64 URZ, [UR4+0x70], UR6 ;  /* 0x0000700604ff75b2 */ /* 0x0004620008000100 */
[----:B------:R2:W1:Y:S01]  /*0810*/  SYNCS.EXCH.64 URZ, [UR4+0x58], UR8 ;  /* 0x0000580804ff75b2 */ /* 0x0004620008000100 */
[----:B------:R2:W1:Y:S02]  /*0820*/  SYNCS.EXCH.64 URZ, [UR4+0x78], UR6 ;  /* 0x0000780604ff75b2 */ /* 0x0004640008000100 */
[----:B--2---:R-:W-:Y:S01]  /*0830*/  NOP ;  /* 0x0000000000007918 */ /* 0x004fe20000000000 */
.L_x_10:
[----:B------:R-:W2:Y:S01]  /*0840*/  SHFL.IDX PT, R2, R52, RZ, 0x1f ;  /* 0x00001fff34027589 */ /* 0x000ea200000e0000 */
[----:B------:R-:W-:Y:S01]  /*0850*/  NOP ;  /* 0x0000000000007918 */ /* 0x000fe20000000000 */
[----:B--2---:R-:W-:-:S13]  /*0860*/  ISETP.NE.AND P0, PT, R2, 0x3, PT ;  /* 0x000000030200780c */ /* 0x004fda0003f05270 */
[----:B------:R-:W-:Y:S05]  /*0870*/  @P0 BRA `(.L_x_11) ;  /* 0x0000000000300947 */ /* 0x000fea0003800000 */
[----:B-1----:R-:W1:Y:S01]  /*0880*/  S2UR UR4, SR_CgaCtaId ;  /* 0x00000000000479c3 */ /* 0x002e620000008800 */
[----:B------:R-:W-:Y:S01]  /*0890*/  UMOV UR6, 0x400 ;  /* 0x0000040000067882 */ /* 0x000fe20000000000 */
[----:B------:R-:W-:Y:S01]  /*08a0*/  UMOV UR5, 0x20 ;  /* 0x0000002000057882 */ /* 0x000fe20000000000 */
[----:B------:R-:W-:Y:S01]  /*08b0*/  ELECT P0, URZ, PT ;  /* 0x0000000000ff782f */ /* 0x000fe20003800000 */
[----:B-1----:R-:W-:Y:S02]  /*08c0*/  ULEA UR6, UR4, UR6, 0x18 ;  /* 0x0000000604067291 */ /* 0x002fe4000f8ec0ff */
[----:B------:R-:W-:-:S04]  /*08d0*/  UIADD3 UR4, UPT, UPT, -UR5, 0x100000, URZ ;  /* 0x0010000005047890 */ /* 0x000fc8000fffe1ff */
[----:B------:R-:W-:Y:S02]  /*08e0*/  USHF.L.U32 UR5, UR4, 0xb, URZ ;  /* 0x0000000b04057899 */ /* 0x000fe400080006ff */
[----:B------:R-:W-:Y:S01]  /*08f0*/  USHF.L.U32 UR4, UR4, 0x1, URZ ;  /* 0x0000000104047899 */ /* 0x000fe200080006ff */
[----:B------:R-:W1:Y:S11]  /*0900*/  FENCE.VIEW.ASYNC.S ;  /* 0x00000000000073c6 */ /* 0x000e760000000000 */
[----:B-1----:R2:W1:Y:S01]  /*0910*/  SYNCS.EXCH.64 URZ, [UR6+0x80], UR4 ;  /* 0x0000800406ff75b2 */ /* 0x0024620008000100 */
[----:B------:R2:W1:Y:S02]  /*0920*/  SYNCS.EXCH.64 URZ, [UR6+0x88], UR4 ;  /* 0x0000880406ff75b2 */ /* 0x0004640008000100 */
[----:B--2---:R-:W-:Y:S01]  /*0930*/  NOP ;  /* 0x0000000000007918 */ /* 0x004fe20000000000 */
.L_x_11:
[----:B------:R-:W2:Y:S01]  /*0940*/  SHFL.IDX PT, R2, R52, RZ, 0x1f ;  /* 0x00001fff34027589 */ /* 0x000ea200000e0000 */
[----:B------:R-:W-:Y:S01]  /*0950*/  NOP ;  /* 0x0000000000007918 */ /* 0x000fe20000000000 */
[----:B--2---:R-:W-:-:S13]  /*0960*/  ISETP.NE.AND P0, PT, R2, 0x4, PT ;  /* 0x000000040200780c */ /* 0x004fda0003f05270 */
[----:B------:R-:W-:Y:S05]  /*0970*/  @P0 BRA `(.L_x_12) ;  /* 0x00000000004c0947 */ /* 0x000fea0003800000 */
[----:B-1----:R-:W1:Y:S01]  /*0980*/  S2UR UR6, SR_CgaCtaId ;  /* 0x00000000000679c3 */ /* 0x002e620000008800 */
[----:B------:R-:W-:Y:S01]  /*0990*/  UMOV UR4, 0x720 ;  /* 0x0000072000047882 */ /* 0x000fe20000000000 */
[----:B------:R-:W-:Y:S01]  /*09a0*/  UMOV UR5, 0x400 ;  /* 0x0000040000057882 */ /* 0x000fe20000000000 */
[----:B------:R-:W-:Y:S01]  /*09b0*/  USEL UR4, UR4, 0x620, UP3 ;  /* 0x0000062004047887 */ /* 0x000fe20009800000 */
[----:B------:R-:W-:Y:S01]  /*09c0*/  UMOV UR8, 0x1 ;  /* 0x0000000100087882 */ /* 0x000fe20000000000 */
[----:B------:R-:W-:Y:S01]  /*09d0*/  ELECT P0, URZ, PT ;  /* 0x0000000000ff782f */ /* 0x000fe20003800000 */
[----:B------:R-:W-:-:S04]  /*09e0*/  UIADD3 UR8, UPT, UPT, -UR8, 0x100000, URZ ;  /* 0x0010000008087890 */ /* 0x000fc8000fffe1ff */
[----:B------:R-:W-:Y:S02]  /*09f0*/  USHF.L.U32 UR9, UR8, 0xb, URZ ;  /* 0x0000000b08097899 */ /* 0x000fe400080006ff */
[----:B------:R-:W-:Y:S02]  /*0a00*/  USHF.L.U32 UR8, UR8, 0x1, URZ ;  /* 0x0000000108087899 */ /* 0x000fe400080006ff */
[----:B-1----:R-:W-:Y:S02]  /*0a10*/  ULEA UR6, UR6, UR5, 0x18 ;  /* 0x0000000506067291 */ /* 0x002fe4000f8ec0ff */
[----:B------:R-:W-:-:S04]  /*0a20*/  UIADD3 UR4, UPT, UPT, -UR4, 0x100000, URZ ;  /* 0x0010000004047890 */ /* 0x000fc8000fffe1ff */
[----:B------:R-:W-:Y:S02]  /*0a30*/  USHF.L.U32 UR5, UR4, 0xb, URZ ;  /* 0x0000000b04057899 */ /* 0x000fe400080006ff */
[----:B------:R-:W-:Y:S01]  /*0a40*/  USHF.L.U32 UR4, UR4, 0x1, URZ ;  /* 0x0000000104047899 */ /* 0x000fe200080006ff */
[----:B------:R-:W1:Y:S03]  /*0a50*/  FENCE.VIEW.ASYNC.S ;  /* 0x00000000000073c6 */ /* 0x000e660000000000 */
[----:B-1----:R2:W1:Y:S08]  /*0a60*/  SYNCS.EXCH.64 URZ, [UR6+0x90], UR8 ;  /* 0x0000900806ff75b2 */ /* 0x0024700008000100 */
[----:B------:R2:W1:Y:S01]  /*0a70*/  SYNCS.EXCH.64 URZ, [UR6+0xa0], UR4 ;  /* 0x0000a00406ff75b2 */ /* 0x0004620008000100 */
[----:B------:R2:W1:Y:S01]  /*0a80*/  SYNCS.EXCH.64 URZ, [UR6+0x98], UR8 ;  /* 0x0000980806ff75b2 */ /* 0x0004620008000100 */
[----:B------:R2:W1:Y:S02]  /*0a90*/  SYNCS.EXCH.64 URZ, [UR6+0xa8], UR4 ;  /* 0x0000a80406ff75b2 */ /* 0x0004640008000100 */
[----:B--2---:R-:W-:Y:S01]  /*0aa0*/  NOP ;  /* 0x0000000000007918 */ /* 0x004fe20000000000 */
.L_x_12:
        /* <DEDUP_REMOVED lines=26> */
.L_x_13:
[----:B------:R-:W2:Y:S01]  /*0c50*/  SHFL.IDX PT, R2, R52, RZ, 0x1f ;  /* 0x00001fff34027589 */ /* 0x000ea200000e0000 */
[----:B------:R-:W1:Y:S01]  /*0c60*/  S2UR UR47, SR_CgaCtaId ;  /* 0x00000000002f79c3 */ /* 0x000e620000008800 */
[----:B------:R-:W-:Y:S01]  /*0c70*/  NOP ;  /* 0x0000000000007918 */ /* 0x000fe20000000000 */
[----:B--2---:R-:W-:-:S13]  /*0c80*/  ISETP.NE.AND P0, PT, R2, 0x3, PT ;  /* 0x000000030200780c */ /* 0x004fda0003f05270 */
[----:B-1----:R-:W-:Y:S05]  /*0c90*/  @P0 BRA `(.L_x_14) ;  /* 0x0000000000340947 */ /* 0x002fea0003800000 */
[----:B------:R-:W-:Y:S01]  /*0ca0*/  UMOV UR4, 0x400 ;  /* 0x0000040000047882 */ /* 0x000fe20000000000 */
[----:B------:R-:W-:Y:S01]  /*0cb0*/  UMOV UR6, 0x20 ;  /* 0x0000002000067882 */ /* 0x000fe20000000000 */
[----:B------:R-:W-:Y:S02]  /*0cc0*/  ULEA UR4, UR47, UR4, 0x18 ;  /* 0x000000042f047291 */ /* 0x000fe4000f8ec0ff */
[----:B------:R-:W-:-:S04]  /*0cd0*/  UIADD3 UR6, UPT, UPT, -UR6, 0x100000, URZ ;  /* 0x0010000006067890 */ /* 0x000fc8000fffe1ff */
[----:B------:R-:W-:Y:S02]  /*0ce0*/  USHF.L.U32 UR7, UR6, 0xb, URZ ;  /* 0x0000000b06077899 */ /* 0x000fe400080006ff */
[----:B------:R-:W-:Y:S01]  /*0cf0*/  USHF.L.U32 UR6, UR6, 0x1, URZ ;  /* 0x0000000106067899 */ /* 0x000fe200080006ff */
[----:B------:R-:W-:Y:S01]  /*0d00*/  ELECT P0, URZ, PT ;  /* 0x0000000000ff782f */ /* 0x000fe20003800000 */
[----:B------:R-:W1:Y:S10]  /*0d10*/  FENCE.VIEW.ASYNC.S ;  /* 0x00000000000073c6 */ /* 0x000e740000000000 */
[----:B-1----:R1:W2:Y:S01]  /*0d20*/  SYNCS.EXCH.64 URZ, [UR4+0xf0], UR6 ;  /* 0x0000f00604ff75b2 */ /* 0x0022a20008000100 */
[----:B------:R1:W1:Y:S01]  /*0d30*/  SYNCS.EXCH.64 URZ, [UR4+0x100], UR6 ;  /* 0x0001000604ff75b2 */ /* 0x0002620008000100 */
[----:B------:R1:W1:Y:S01]  /*0d40*/  SYNCS.EXCH.64 URZ, [UR4+0xf8], UR6 ;  /* 0x0000f80604ff75b2 */ /* 0x0002620008000100 */
[----:B------:R1:W1:Y:S01]  /*0d50*/  SYNCS.EXCH.64 URZ, [UR4+0x108], UR6 ;  /* 0x0001080604ff75b2 */ /* 0x0002620008000100 */
[----:B------:R-:W-:Y:S01]  /*0d60*/  NOP ;  /* 0x0000000000007918 */ /* 0x000fe20000000000 */
.L_x_14:
[----:B-1----:R-:W1:Y:S01]  /*0d70*/  LDCU UR4, c[0x0][0x36c] ;  /* 0x00006d80ff0477ac */ /* 0x002e620008000800 */
[----:B------:R-:W-:Y:S01]  /*0d80*/  ISETP.NE.OR P3, PT, R0, 0x2, !P3 ;  /* 0x000000020000780c */ /* 0x000fe20005f65670 */
[----:B------:R-:W-:Y:S01]  /*0d90*/  NOP ;  /* 0x0000000000007918 */ /* 0x000fe20000000000 */
[----:B------:R-:W-:Y:S01]  /*0da0*/  LOP3.LUT R0, R65, 0x1f, RZ, 0xc0, !PT ;  /* 0x0000001f41007812 */ /* 0x000fe200078ec0ff */
[----:B------:R-:W-:Y:S02]  /*0db0*/  UISETP.NE.AND UP4, UPT, UR17, URZ, UPT ;  /* 0x000000ff1100728c */ /* 0x000fe4000bf85270 */
[----:B-1----:R-:W-:-:S09]  /*0dc0*/  UISETP.EQ.U32.AND UP5, UPT, UR4, 0x1, UPT ;  /* 0x000000010400788c */ /* 0x002fd2000bfa2070 */
[----:B------:R-:W-:Y:S05]  /*0dd0*/  BRA.U !UP5, `(.L_x_15) ;  /* 0x000000010d087547 */ /* 0x000fea000b800000 */
[----:B--234-:R-:W-:Y:S01]  /*0de0*/  UCGABAR_ARV ;  /* 0x00000000000079c7 */ /* 0x01cfe20008000000 */
[----:B------:R-:W-:Y:S05]  /*0df0*/  BRA `(.L_x_16) ;  /* 0x0000000000047947 */ /* 0x000fea0003800000 */
.L_x_15:
[----:B--234-:R-:W-:Y:S01]  /*0e00*/  NOP ;  /* 0x0000000000007918 */ /* 0x01cfe20000000000 */
.L_x_16:
[----:B------:R-:W1:Y:S01]  /*0e10*/  S2UR UR7, SR_CTAID.X ;  /* 0x00000000000779c3 */ /* 0x000e620000002500 */
[----:B------:R-:W-:-:S05]  /*0e20*/  CS2R.32 R53, SR_CgaSize ;  /* 0x0000000000357805 */ /* 0x000fca0000008a00 */
[----:B------:R-:W-:-:S05]  /*0e30*/  IMAD R53, R53, -0xa0, RZ ;  /* 0xffffff6035357824 */ /* 0x000fca00078e02ff */
[----:B------:R-:W-:-:S14]  /*0e40*/  R2UR UR5, R53 ;  /* 0x00000000350572ca */ /* 0x000fdc00000e0000 */
[----:B------:R-:W2:Y:S01]  /*0e50*/  LDCU UR5, c[0x0][UR5+0x2b0] ;  /* 0x00005600050577ac */ /* 0x000ea20008000800 */
[----:B------:R-:W-:-:S05]  /*0e60*/  CS2R.32 R53, SR_CgaSize ;  /* 0x0000000000357805 */ /* 0x000fca0000008a00 */
[----:B------:R-:W-:-:S05]  /*0e70*/  IMAD R53, R53, -0xa0, RZ ;  /* 0xffffff6035357824 */ /* 0x000fca00078e02ff */
[----:B------:R-:W-:-:S14]  /*0e80*/  R2UR UR4, R53 ;  /* 0x00000000350472ca */ /* 0x000fdc00000e0000 */
[----:B------:R-:W3:Y:S01]  /*0e90*/  LDCU UR4, c[0x0][UR4+0x2b4] ;  /* 0x00005680040477ac */ /* 0x000ee20008000800 */
[----:B------:R-:W4:Y:S01]  /*0ea0*/  S2UR UR8, SR_CTAID.Y ;  /* 0x00000000000879c3 */ /* 0x000f220000002600 */
[----:B------:R-:W-:-:S05]  /*0eb0*/  CS2R.32 R53, SR_CgaSize ;  /* 0x0000000000357805 */ /* 0x000fca0000008a00 */
[----:B------:R-:W-:-:S05]  /*0ec0*/  IMAD R53, R53, -0xa0, RZ ;  /* 0xffffff6035357824 */ /* 0x000fca00078e02ff */
[----:B------:R-:W-:-:S14]  /*0ed0*/  R2UR UR9, R53 ;  /* 0x00000000350972ca */ /* 0x000fdc00000e0000 */
[----:B------:R-:W3:Y:S01]  /*0ee0*/  LDCU UR9, c[0x0][UR9+0x2a0] ;  /* 0x00005400090977ac */ /* 0x000ee20008000800 */
[----:B------:R-:W3:Y:S01]  /*0ef0*/  LDCU UR21, c[0x0][0xb24] ;  /* 0x00016480ff1577ac */ /* 0x000ee20008000800 */
[----:B------:R-:W1:Y:S01]  /*0f00*/  S2UR UR36, SR_CTAID.Z ;  /* 0x00000000002479c3 */ /* 0x000e620000002700 */
[----:B------:R-:W-:-:S05]  /*0f10*/  CS2R.32 R53, SR_CgaSize ;  /* 0x0000000000357805 */ /* 0x000fca0000008a00 */
[----:B------:R-:W-:-:S05]  /*0f20*/  IMAD R53, R53, -0xa0, RZ ;  /* 0xffffff6035357824 */ /* 0x000fca00078e02ff */
[----:B------:R-:W-:-:S14]  /*0f30*/  R2UR UR63, R53 ;  /* 0x00000000353f72ca */ /* 0x000fdc00000e0000 */
[----:B------:R-:W3:Y:S01]  /*0f40*/  LDCU UR63, c[0x0][UR63+0x2a4] ;  /* 0x000054803f3f77ac */ /* 0x000ee20008000800 */
[----:B------:R-:W3:Y:S01]  /*0f50*/  LDCU UR42, c[0x0][0xb24] ;  /* 0x00016480ff2a77ac */ /* 0x000ee20008000800 */
[----:B-1----:R-:W-:Y:S01]  /*0f60*/  I2FP.F32.U32 R3, UR7 ;  /* 0x0000000700037c45 */ /* 0x002fe20008201000 */
[----:B------:R-:W1:Y:S04]  /*0f70*/  LDCU UR28, c[0x0][0xb30] ;  /* 0x00016600ff1c77ac */ /* 0x000e680008000800 */
[----:B--2---:R-:W-:Y:S01]  /*0f80*/  FMUL R3, R3, UR5 ;  /* 0x0000000503037c20 */ /* 0x004fe20008400000 */
[----:B------:R-:W-:Y:S01]  /*0f90*/  USHF.L.U32 UR26, UR47, 0x9, URZ ;  /* 0x000000092f1a7899 */ /* 0x000fe200080006ff */
[----:B----4-:R-:W-:Y:S01]  /*0fa0*/  I2FP.F32.U32 R2, UR8 ;  /* 0x0000000800027c45 */ /* 0x010fe20008201000 */
[----:B---3--:R-:W-:-:S03]  /*0fb0*/  UISETP.GE.AND UP2, UPT, UR21, 0x1, UPT ;  /* 0x000000011500788c */ /* 0x008fc6000bf46270 */
[----:B------:R-:W2:Y:S01]  /*0fc0*/  F2I.U32.TRUNC.NTZ R3, R3 ;  /* 0x0000000300037305 */ /* 0x000ea2000020f000 */
[----:B------:R-:W-:Y:S01]  /*0fd0*/  UMOV UR16, UR7 ;  /* 0x0000000700107c82 */ /* 0x000fe20008000000 */
[----:B------:R-:W-:Y:S01]  /*0fe0*/  FMUL R2, R2, UR4 ;  /* 0x0000000402027c20 */ /* 0x000fe20008400000 */
[----:B------:R-:W-:-:S05]  /*0ff0*/  UMOV UR20, UR8 ;  /* 0x0000000800147c82 */ /* 0x000fca0008000000 */
[----:B------:R-:W3:Y:S01]  /*1000*/  F2I.U32.TRUNC.NTZ R2, R2 ;  /* 0x0000000200027305 */ /* 0x000ee2000020f000 */
[----:B--2---:R-:W-:Y:S02]  /*1010*/  R2UR UR4, R3 ;  /* 0x00000000030472ca */ /* 0x004fe400000e0000 */
[----:B---3--:R-:W-:Y:S02]  /*1020*/  R2UR UR6, R2 ;  /* 0x00000000020672ca */ /* 0x008fe400000e0000 */
[----:B------:R-:W-:-:S09]  /*1030*/  PRMT R2, RZ, 0x7610, R2 ;  /* 0x00007610ff027816 */ /* 0x000fd20000000002 */
[----:B------:R-:W-:-:S04]  /*1040*/  UIADD3 UR5, UPT, UPT, -UR4, URZ, URZ ;  /* 0x000000ff04057290 */ /* 0x000fc8000fffe1ff */
[----:B------:R-:W-:Y:S02]  /*1050*/  UIMAD UR5, UR9, UR5, UR7 ;  /* 0x00000005090572a4 */ /* 0x000fe4000f8e0207 */
[----:B------:R-:W-:-:S04]  /*1060*/  UIADD3 UR4, UPT, UPT, -UR6, URZ, URZ ;  /* 0x000000ff06047290 */ /* 0x000fc8000fffe1ff */
[----:B------:R-:W-:Y:S01]  /*1070*/  IMAD.U32 R53, RZ, RZ, UR5 ;  /* 0x00000005ff357e24 */ /* 0x000fe2000f8e00ff */
[----:B------:R-:W-:Y:S01]  /*1080*/  UIMAD UR63, UR63, UR4, UR8 ;  /* 0x000000043f3f72a4 */ /* 0x000fe2000f8e0208 */
[----:B-1----:R-:W-:Y:S11]  /*1090*/  BRA.U UP4, `(.L_x_17) ;  /* 0x00000001047c7547 */ /* 0x002ff6000b800000 */
[----:B------:R-:W-:Y:S01]  /*10a0*/  UISETP.NE.AND UP0, UPT, UR63, 0x1, UPT ;  /* 0x000000013f00788c */ /* 0x000fe2000bf05270 */
[----:B------:R-:W-:Y:S01]  /*10b0*/  R2UR UR8, R53 ;  /* 0x00000000350872ca */ /* 0x000fe200000e0000 */
[----:B------:R-:W-:Y:S02]  /*10c0*/  UISETP.NE.AND UP1, UPT, UR63, 0x2, UPT ;  /* 0x000000023f00788c */ /* 0x000fe4000bf25270 */
[----:B------:R-:W-:Y:S02]  /*10d0*/  USEL UR5, URZ, 0x2, UP0 ;  /* 0x00000002ff057887 */ /* 0x000fe40008000000 */
[----:B------:R-:W-:Y:S02]  /*10e0*/  UISETP.NE.AND UP0, UPT, UR63, 0x3, UPT ;  /* 0x000000033f00788c */ /* 0x000fe4000bf05270 */
[----:B------:R-:W-:Y:S02]  /*10f0*/  USEL UR4, URZ, 0x4, UP1 ;  /* 0x00000004ff047887 */ /* 0x000fe40008800000 */
[----:B------:R-:W-:-:S02]  /*1100*/  UISETP.NE.AND UP1, UPT, UR63, 0x4, UPT ;  /* 0x000000043f00788c */ /* 0x000fc4000bf25270 */
[----:B------:R-:W-:Y:S02]  /*1110*/  USEL UR7, URZ, 0x8, UP0 ;  /* 0x00000008ff077887 */ /* 0x000fe40008000000 */
[----:B------:R-:W-:Y:S02]  /*1120*/  UISETP.NE.AND UP0, UPT, UR63, 0x5, UPT ;  /* 0x000000053f00788c */ /* 0x000fe4000bf05270 */
[----:B------:R-:W-:Y:S02]  /*1130*/  USEL UR6, URZ, 0x10, UP1 ;  /* 0x00000010ff067887 */ /* 0x000fe40008800000 */
[----:B------:R-:W-:Y:S02]  /*1140*/  UISETP.NE.AND UP1, UPT, UR63, 0x6, UPT ;  /* 0x000000063f00788c */ /* 0x000fe4000bf25270 */
[----:B------:R-:W-:Y:S02]  /*1150*/  USEL UR11, URZ, 0x20, UP0 ;  /* 0x00000020ff0b7887 */ /* 0x000fe40008000000 */
[----:B------:R-:W-:-:S02]  /*1160*/  UISETP.NE.AND UP0, UPT, UR63, 0x7, UPT ;  /* 0x000000073f00788c */ /* 0x000fc4000bf05270 */
[----:B------:R-:W-:Y:S02]  /*1170*/  USEL UR12, URZ, 0x40, UP1 ;  /* 0x00000040ff0c7887 */ /* 0x000fe40008800000 */
[----:B------:R-:W-:Y:S02]  /*1180*/  UISETP.NE.AND UP1, UPT, UR63, URZ, UPT ;  /* 0x000000ff3f00728c */ /* 0x000fe4000bf25270 */
[----:B------:R-:W-:Y:S02]  /*1190*/  USEL UR13, URZ, 0x80, UP0 ;  /* 0x00000080ff0d7887 */ /* 0x000fe40008000000 */
[----:B------:R-:W-:Y:S02]  /*11a0*/  UISETP.NE.AND UP0, UPT, UR8, URZ, UPT ;  /* 0x000000ff0800728c */ /* 0x000fe4000bf05270 */
[----:B------:R-:W-:Y:S02]  /*11b0*/  UISETP.EQ.OR UP1, UPT, UR8, URZ, !UP1 ;  /* 0x000000ff0800728c */ /* 0x000fe4000cf22670 */
[----:B------:R-:W-:-:S02]  /*11c0*/  USEL UR9, UR5, 0x2, UP0 ;  /* 0x0000000205097887 */ /* 0x000fc40008000000 */
[----:B------:R-:W-:Y:S02]  /*11d0*/  USEL UR4, UR4, 0x4, UP0 ;  /* 0x0000000404047887 */ /* 0x000fe40008000000 */
[----:B------:R-:W-:Y:S02]  /*11e0*/  USEL UR5, URZ, 0x1, !UP1 ;  /* 0x00000001ff057887 */ /* 0x000fe4000c800000 */
[----:B------:R-:W-:Y:S02]  /*11f0*/  USEL UR10, UR7, 0x8, UP0 ;  /* 0x00000008070a7887 */ /* 0x000fe40008000000 */
[----:B------:R-:W-:Y:S02]  /*1200*/  USEL UR8, UR6, 0x10, UP0 ;  /* 0x0000001006087887 */ /* 0x000fe40008000000 */
[----:B------:R-:W-:Y:S02]  /*1210*/  UIADD3 UR4, UPT, UPT, UR4, UR9, UR5 ;  /* 0x0000000904047290 */ /* 0x000fe4000fffe005 */
[----:B------:R-:W-:-:S02]  /*1220*/  USEL UR7, UR11, 0x20, UP0 ;  /* 0x000000200b077887 */ /* 0x000fc40008000000 */
[----:B------:R-:W-:Y:S02]  /*1230*/  USEL UR6, UR12, 0x40, UP0 ;  /* 0x000000400c067887 */ /* 0x000fe40008000000 */
[----:B------:R-:W-:Y:S02]  /*1240*/  UIADD3 UR4, UPT, UPT, UR8, UR10, UR4 ;  /* 0x0000000a08047290 */ /* 0x000fe4000fffe004 */
[----:B------:R-:W-:Y:S02]  /*1250*/  USEL UR5, UR13, 0x80, UP0 ;  /* 0x000000800d057887 */ /* 0x000fe40008000000 */
[----:B------:R-:W-:-:S04]  /*1260*/  UIADD3 UR4, UPT, UPT, UR6, UR7, UR4 ;  /* 0x0000000706047290 */ /* 0x000fc8000fffe004 */
[----:B------:R-:W-:-:S06]  /*1270*/  UIADD3 UR4, UPT, UPT, UR4, UR5, URZ ;  /* 0x0000000504047290 */ /* 0x000fcc000fffe0ff */
[----:B------:R-:W-:Y:S02]  /*1280*/  MOV R2, UR4 ;  /* 0x0000000400027c02 */ /* 0x000fe40008000f00 */
.L_x_17:
[----:B------:R-:W-:Y:S05]  /*1290*/  BRA.U !UP2, `(.L_x_18) ;  /* 0x000000010ad47547 */ /* 0x000fea000b800000 */
[----:B------:R-:W1:Y:S01]  /*12a0*/  LDCU.128 UR12, c[0x0][0xb10] ;  /* 0x00016200ff0c77ac */ /* 0x000e620008000c00 */
[----:B------:R-:W2:Y:S01]  /*12b0*/  LDCU UR6, c[0x0][0x370] ;  /* 0x00006e00ff0677ac */ /* 0x000ea20008000800 */
[----:B------:R-:W3:Y:S01]  /*12c0*/  LDCU UR5, c[0x0][0x374] ;  /* 0x00006e80ff0577ac */ /* 0x000ee20008000800 */
[----:B------:R-:W4:Y:S01]  /*12d0*/  LDCU UR27, c[0x0][0xb0c] ;  /* 0x00016180ff1b77ac */ /* 0x000f220008000800 */
[----:B------:R-:W4:Y:S01]  /*12e0*/  LDCU UR4, c[0x0][0xb20] ;  /* 0x00016400ff0477ac */ /* 0x000f220008000800 */
[----:B------:R-:W4:Y:S01]  /*12f0*/  LDCU.64 UR8, c[0x0][0xb28] ;  /* 0x00016500ff0877ac */ /* 0x000f220008000a00 */
[----:B-1----:R-:W-:Y:S02]  /*1300*/  UISETP.NE.AND UP0, UPT, UR14, 0x1, UPT ;  /* 0x000000010e00788c */ /* 0x002fe4000bf05270 */
[----:B---3--:R-:W-:Y:S02]  /*1310*/  UIMAD.WIDE.U32 UR10, UR5, UR15, URZ ;  /* 0x0000000f050a72a5 */ /* 0x008fe4000f8e00ff */
[----:B--2---:R-:W-:-:S02]  /*1320*/  UIMAD.WIDE.U32 UR22, UR6, UR12, URZ ;  /* 0x0000000c061672a5 */ /* 0x004fc4000f8e00ff */
[----:B----4-:R-:W-:Y:S02]  /*1330*/  UISETP.NE.AND UP1, UPT, UR27, 0x1, UPT ;  /* 0x000000011b00788c */ /* 0x010fe4000bf25270 */
[----:B------:R-:W-:Y:S01]  /*1340*/  UISETP.NE.AND UP2, UPT, UR21, 0x1, UPT ;  /* 0x000000011500788c */ /* 0x000fe2000bf45270 */
[----:B------:R-:W-:Y:S02]  /*1350*/  UMOV UR10, UR11 ;  /* 0x0000000b000a7c82 */ /* 0x000fe40008000000 */
[----:B------:R-:W-:Y:S01]  /*1360*/  UMOV UR22, UR23 ;  /* 0x0000001700167c82 */ /* 0x000fe20008000000 */
[----:B------:R-:W-:Y:S02]  /*1370*/  @UP0 USHF.R.U32.HI UR5, URZ, UR4, UR10 ;  /* 0x00000004ff050299 */ /* 0x000fe4000801160a */
[----:B------:R-:W-:Y:S02]  /*1380*/  UIMAD.WIDE.U32 UR24, UR20, UR15, URZ ;  /* 0x0000000f141872a5 */ /* 0x000fe4000f8e00ff */
[----:B------:R-:W-:-:S02]  /*1390*/  UIMAD.WIDE.U32 UR10, UR5, UR8, URZ ;  /* 0x00000008050a72a5 */ /* 0x000fc4000f8e00ff */
[----:B------:R-:W-:Y:S02]  /*13a0*/  @UP1 USHF.R.U32.HI UR6, URZ, UR13, UR22 ;  /* 0x0000000dff061299 */ /* 0x000fe40008011616 */
[----:B------:R-:W-:Y:S02]  /*13b0*/  UIMAD.WIDE.U32 UR18, UR16, UR12, URZ ;  /* 0x0000000c101272a5 */ /* 0x000fe4000f8e00ff */
[----:B------:R-:W-:Y:S01]  /*13c0*/  UIMAD.WIDE.U32 UR22, UR6, UR8, URZ ;  /* 0x00000008061672a5 */ /* 0x000fe2000f8e00ff */
[----:B------:R-:W-:Y:S01]  /*13d0*/  UMOV UR24, UR25 ;  /* 0x0000001900187c82 */ /* 0x000fe20008000000 */
[----:B------:R-:W-:Y:S01]  /*13e0*/  UMOV UR10, UR11 ;  /* 0x0000000b000a7c82 */ /* 0x000fe20008000000 */
[----:B------:R-:W-:Y:S02]  /*13f0*/  USHF.R.U32.HI UR24, URZ, UR4, UR24 ;  /* 0x00000004ff187299 */ /* 0x000fe40008011618 */
[----:B------:R-:W-:Y:S02]  /*1400*/  @UP2 USHF.R.U32.HI UR5, URZ, UR9, UR10 ;  /* 0x00000009ff052299 */ /* 0x000fe4000801160a */
[----:B------:R-:W-:Y:S01]  /*1410*/  UMOV UR7, UR23 ;  /* 0x0000001700077c82 */ /* 0x000fe20008000000 */
[----:B------:R-:W-:Y:S01]  /*1420*/  UMOV UR18, UR19 ;  /* 0x0000001300127c82 */ /* 0x000fe20008000000 */
[----:B------:R-:W-:-:S02]  /*1430*/  @UP2 USHF.R.U32.HI UR6, URZ, UR9, UR7 ;  /* 0x00000009ff062299 */ /* 0x000fc40008011607 */
[----:B------:R-:W-:Y:S02]  /*1440*/  USHF.R.U32.HI UR13, URZ, UR13, UR18 ;  /* 0x0000000dff0d7299 */ /* 0x000fe40008011612 */
[----:B------:R-:W-:Y:S02]  /*1450*/  USEL UR4, UR20, UR24, !UP0 ;  /* 0x0000001814047287 */ /* 0x000fe4000c000000 */
[----:B------:R-:W-:Y:S02]  /*1460*/  UIMAD UR7, UR5, UR21, URZ ;  /* 0x00000015050772a4 */ /* 0x000fe4000f8e02ff */
[----:B------:R-:W-:Y:S02]  /*1470*/  USEL UR5, UR16, UR13, !UP1 ;  /* 0x0000000d10057287 */ /* 0x000fe4000c800000 */
[----:B------:R-:W-:Y:S02]  /*1480*/  UIMAD UR12, UR6, UR21, URZ ;  /* 0x00000015060c72a4 */ /* 0x000fe4000f8e02ff */
[----:B------:R-:W-:-:S02]  /*1490*/  UISETP.GE.AND UP0, UPT, UR4, UR7, UPT ;  /* 0x000000070400728c */ /* 0x000fc4000bf06270 */
[----:B------:R-:W-:Y:S02]  /*14a0*/  UIMAD.WIDE.U32 UR10, UR4, UR8, URZ ;  /* 0x00000008040a72a5 */ /* 0x000fe4000f8e00ff */
[----:B------:R-:W-:Y:S02]  /*14b0*/  UISETP.GE.OR UP0, UPT, UR5, UR12, UP0 ;  /* 0x0000000c0500728c */ /* 0x000fe40008706670 */
[----:B------:R-:W-:Y:S02]  /*14c0*/  UIMAD.WIDE.U32 UR12, UR5, UR8, URZ ;  /* 0x00000008050c72a5 */ /* 0x000fe4000f8e00ff */
[----:B------:R-:W-:Y:S01]  /*14d0*/  UIADD3 UR10, UPT, UPT, -UR4, URZ, URZ ;  /* 0x000000ff040a7290 */ /* 0x000fe2000fffe1ff */
[----:B------:R-:W-:Y:S01]  /*14e0*/  UMOV UR8, UR11 ;  /* 0x0000000b00087c82 */ /* 0x000fe20008000000 */
[----:B------:R-:W-:Y:S02]  /*14f0*/  UIADD3 UR11, UPT, UPT, -UR5, URZ, URZ ;  /* 0x000000ff050b7290 */ /* 0x000fe4000fffe1ff */
[----:B------:R-:W-:-:S03]  /*1500*/  USHF.R.U32.HI UR8, URZ, UR9, UR8 ;  /* 0x00000009ff087299 */ /* 0x000fc60008011608 */
[----:B------:R-:W-:Y:S01]  /*1510*/  @!UP0 UMOV UR7, UR13 ;  /* 0x0000000d00078c82 */ /* 0x000fe20008000000 */
[----:B------:R-:W-:Y:S02]  /*1520*/  UIMAD UR20, UR14, UR10, UR20 ;  /* 0x0000000a0e1472a4 */ /* 0x000fe4000f8e0214 */
[----:B------:R-:W-:Y:S02]  /*1530*/  USEL UR8, UR4, UR8, !UP2 ;  /* 0x0000000804087287 */ /* 0x000fe4000d000000 */
[----:B------:R-:W-:Y:S02]  /*1540*/  @!UP0 USHF.R.U32.HI UR7, URZ, UR9, UR7 ;  /* 0x00000009ff078299 */ /* 0x000fe40008011607 */
[----:B------:R-:W-:Y:S02]  /*1550*/  UIADD3 UR9, UPT, UPT, -UR8, URZ, URZ ;  /* 0x000000ff08097290 */ /* 0x000fe4000fffe1ff */
[----:B------:R-:W-:Y:S02]  /*1560*/  @!UP0 USEL UR7, UR5, UR7, !UP2 ;  /* 0x0000000705078287 */ /* 0x000fe4000d000000 */
[----:B------:R-:W-:-:S02]  /*1570*/  UIMAD UR9, UR21, UR9, UR4 ;  /* 0x00000009150972a4 */ /* 0x000fc4000f8e0204 */
[----:B------:R-:W-:Y:S02]  /*1580*/  @!UP0 UIADD3 UR8, UPT, UPT, UR8, -UR7, URZ ;  /* 0x8000000708088290 */ /* 0x000fe4000fffe0ff */
[----:B------:R-:W-:Y:S02]  /*1590*/  @!UP0 UIMAD UR6, UR9, UR6, UR7 ;  /* 0x00000006090682a4 */ /* 0x000fe4000f8e0207 */
[----:B------:R-:W-:Y:S02]  /*15a0*/  @!UP0 UIMAD UR4, UR8, UR21, UR5 ;  /* 0x00000015080482a4 */ /* 0x000fe4000f8e0205 */
[----:B------:R-:W-:Y:S02]  /*15b0*/  UIMAD UR16, UR27, UR11, UR16 ;  /* 0x0000000b1b1072a4 */ /* 0x000fe4000f8e0210 */
[----:B------:R-:W-:Y:S01]  /*15c0*/  UIMAD UR20, UR4, UR14, UR20 ;  /* 0x0000000e041472a4 */ /* 0x000fe2000f8e0214 */
[----:B------:R-:W-:Y:S02]  /*15d0*/  @!UP0 UMOV UR5, UR6 ;  /* 0x0000000600058c82 */ /* 0x000fe40008000000 */
[----:B------:R-:W-:-:S12]  /*15e0*/  UIMAD UR16, UR5, UR27, UR16 ;  /* 0x0000001b051072a4 */ /* 0x000fd8000f8e0210 */
.L_x_18:
[----:B------:R-:W-:Y:S02]  /*15f0*/  UISETP.NE.AND UP1, UPT, UR28, 0x1, UPT ;  /* 0x000000011c00788c */ /* 0x000fe4000bf25270 */
[----:B------:R-:W-:Y:S02]  /*1600*/  UISETP.NE.AND UP0, UPT, UR17, 0x2, UPT ;  /* 0x000000021100788c */ /* 0x000fe4000bf05270 */
[----:B------:R-:W-:-:S05]  /*1610*/  ULOP3.LUT UR23, UR26, 0xe00, URZ, 0xc0, !UPT ;  /* 0x00000e001a177892 */ /* 0x000fca000f8ec0ff */
[----:B------:R-:W-:Y:S07]  /*1620*/  BRA.U UP1, `(.L_x_19) ;  /* 0x0000000101447547 */ /* 0x000fee000b800000 */
[----:B------:R-:W1:Y:S01]  /*1630*/  LDCU.128 UR8, c[0x0][0xb10] ;  /* 0x00016200ff0877ac */ /* 0x000e620008000c00 */
[----:B------:R-:W2:Y:S01]  /*1640*/  LDCU UR12, c[0x0][0xb0c] ;  /* 0x00016180ff0c77ac */ /* 0x000ea20008000800 */
[----:B------:R-:W3:Y:S01]  /*1650*/  LDCU UR13, c[0x0][0xb20] ;  /* 0x00016400ff0d77ac */ /* 0x000ee20008000800 */
[----:B-1----:R-:W-:Y:S02]  /*1660*/  UIMAD.WIDE.U32 UR6, UR16, UR8, URZ ;  /* 0x00000008100672a5 */ /* 0x002fe4000f8e00ff */
[----:B------:R-:W-:Y:S02]  /*1670*/  UIMAD.WIDE.U32 UR4, UR20, UR11, URZ ;  /* 0x0000000b140472a5 */ /* 0x000fe4000f8e00ff */
[----:B--2---:R-:W-:Y:S02]  /*1680*/  UISETP.NE.AND UP2, UPT, UR12, 0x1, UPT ;  /* 0x000000010c00788c */ /* 0x004fe4000bf45270 */
[----:B------:R-:W-:Y:S01]  /*1690*/  UISETP.NE.AND UP1, UPT, UR10, 0x1, UPT ;  /* 0x000000010a00788c */ /* 0x000fe2000bf25270 */
[----:B------:R-:W-:-:S02]  /*16a0*/  UMOV UR6, UR7 ;  /* 0x0000000700067c82 */ /* 0x000fc40008000000 */
[----:B------:R-:W-:Y:S01]  /*16b0*/  UMOV UR4, UR5 ;  /* 0x0000000500047c82 */ /* 0x000fe20008000000 */
[----:B------:R-:W-:Y:S02]  /*16c0*/  USHF.R.U32.HI UR6, URZ, UR9, UR6 ;  /* 0x00000009ff067299 */ /* 0x000fe40008011606 */
[----:B---3--:R-:W-:Y:S02]  /*16d0*/  USHF.R.U32.HI UR4, URZ, UR13, UR4 ;  /* 0x0000000dff047299 */ /* 0x008fe40008011604 */
[----:B------:R-:W-:Y:S02]  /*16e0*/  USEL UR5, UR16, UR6, !UP2 ;  /* 0x0000000610057287 */ /* 0x000fe4000d000000 */
[----:B------:R-:W-:-:S04]  /*16f0*/  USEL UR4, UR20, UR4, !UP1 ;  /* 0x0000000414047287 */ /* 0x000fc8000c800000 */
[----:B------:R-:W-:Y:S02]  /*1700*/  UIADD3 UR6, UPT, UPT, UR5, -UR4, URZ ;  /* 0x8000000405067290 */ /* 0x000fe4000fffe0ff */
[----:B------:R-:W-:Y:S02]  /*1710*/  UIADD3 UR4, UPT, UPT, -UR5, UR4, URZ ;  /* 0x0000000405047290 */ /* 0x000fe4000fffe1ff */
[----:B------:R-:W-:Y:S02]  /*1720*/  UIMAD UR20, UR6, UR10, UR20 ;  /* 0x0000000a061472a4 */ /* 0x000fe4000f8e0214 */
[----:B------:R-:W-:-:S12]  /*1730*/  UIMAD UR16, UR4, UR12, UR16 ;  /* 0x0000000c041072a4 */ /* 0x000fd8000f8e0210 */
.L_x_19:
[----:B------:R-:W-:Y:S05]  /*1740*/  BRA.U !UP5, `(.L_x_20) ;  /* 0x000000010d0c7547 */ /* 0x000fea000b800000 */
[----:B------:R-:W-:Y:S01]  /*1750*/  UCGABAR_WAIT ;  /* 0x0000000000007dc7 */ /* 0x000fe20008000000 */
[----:B------:R-:W-:Y:S01]  /*1760*/  CCTL.IVALL ;  /* 0x00000000ff00798f */ /* 0x000fe20002000000 */
[----:B------:R-:W-:Y:S05]  /*1770*/  BRA `(.L_x_21) ;  /* 0x0000000000047947 */ /* 0x000fea0003800000 */
.L_x_20:
[----:B------:R-:W-:Y:S06]  /*1780*/  BAR.SYNC.DEFER_BLOCKING 0x0 ;  /* 0x0000000000007b1d */ /* 0x000fec0000010000 */
.L_x_21:
[----:B------:R-:W-:Y:S05]  /*1790*/  BRA.U UP0, `(.L_x_22) ;  /* 0x0000001500207547 */ /* 0x000fea000b800000 */
[----:B------:R-:W1:Y:S01]  /*17a0*/  LDCU UR6, c[0x0][0x38c] ;  /* 0x00007180ff0677ac */ /* 0x000e620008000800 */
[----:B------:R-:W-:Y:S01]  /*17b0*/  PLOP3.LUT P1, PT, PT, PT, UP3, 0x80, 0x8 ;  /* 0x000000000008781c */ /* 0x000fe20003f2f038 */
[----:B------:R-:W-:Y:S01]  /*17c0*/  IMAD.MOV.U32 R12, RZ, RZ, 0x1 ;  /* 0x00000001ff0c7424 */ /* 0x000fe200078e00ff */
[----:B------:R-:W-:Y:S01]  /*17d0*/  ISETP.EQ.OR P2, PT, R0, RZ, P3 ;  /* 0x000000ff0000720c */ /* 0x000fe20001f42670 */
[----:B------:R-:W-:Y:S01]  /*17e0*/  UISETP.NE.AND UP1, UPT, UR17, URZ, UPT ;  /* 0x000000ff1100728c */ /* 0x000fe2000bf25270 */
[----:B------:R-:W-:Y:S02]  /*17f0*/  PLOP3.LUT P1, PT, P1, PT, PT, 0x8, 0x80 ;  /* 0x000000000080781c */ /* 0x000fe40000f2e170 */
[----:B------:R-:W-:Y:S01]  /*1800*/  CS2R R10, SRZ ;  /* 0x00000000000a7805 */ /* 0x000fe2000001ff00 */
[----:B------:R-:W-:Y:S01]  /*1810*/  IMAD.MOV.U32 R9, RZ, RZ, RZ ;  /* 0x000000ffff097224 */ /* 0x000fe200078e00ff */
[----:B------:R-:W2:Y:S01]  /*1820*/  LDCU UR43, c[0x0][0x370] ;  /* 0x00006e00ff2b77ac */ /* 0x000ea20008000800 */
[----:B------:R-:W-:Y:S01]  /*1830*/  IMAD.MOV.U32 R8, RZ, RZ, 0x1 ;  /* 0x00000001ff087424 */ /* 0x000fe200078e00ff */
[----:B------:R-:W3:Y:S01]  /*1840*/  LDCU.64 UR38, c[0x0][0x348] ;  /* 0x00006900ff2677ac */ /* 0x000ee20008000a00 */
[----:B------:R-:W-:-:S02]  /*1850*/  USHF.R.U32.HI UR48, URZ, 0x5, UR23 ;  /* 0x00000005ff307899 */ /* 0x000fc40008011617 */
[----:B-1----:R-:W-:Y:S02]  /*1860*/  UIADD3 UR5, UPT, UPT, UR6, 0x3f, URZ ;  /* 0x0000003f06057890 */ /* 0x002fe4000fffe0ff */
[----:B------:R-:W-:Y:S02]  /*1870*/  UIADD3 UR49, UPT, UPT, UR6, 0x7e, URZ ;  /* 0x0000007e06317890 */ /* 0x000fe4000fffe0ff */
[----:B------:R-:W-:Y:S01]  /*1880*/  USHF.R.S32.HI UR4, URZ, 0x1f, UR5 ;  /* 0x0000001fff047899 */ /* 0x000fe20008011405 */
[----:B------:R-:W1:Y:S03]  /*1890*/  LDCU UR41, c[0x0][0x374] ;  /* 0x00006e80ff2977ac */ /* 0x000e660008000800 */
[----:B------:R-:W-:Y:S02]  /*18a0*/  ULEA.HI UR4, UR4, UR5, URZ, 0x6 ;  /* 0x0000000504047291 */ /* 0x000fe4000f8f30ff */
[----:B------:R-:W-:-:S02]  /*18b0*/  USEL UR29, UR40, 0x2, UP1 ;  /* 0x00000002281d7887 */ /* 0x000fc40008800000 */
[----:B------:R-:W-:Y:S02]  /*18c0*/  USHF.R.S32.HI UR45, URZ, 0x6, UR4 ;  /* 0x00000006ff2d7899 */ /* 0x000fe40008011404 */
[----:B------:R-:W-:Y:S02]  /*18d0*/  UIADD3 UR4, UPT, UPT, UR6, -0x1, URZ ;  /* 0xffffffff06047890 */ /* 0x000fe4000fffe0ff */
[----:B------:R-:W-:Y:S02]  /*18e0*/  UISETP.LT.U32.AND UP0, UPT, UR45, 0x4, UPT ;  /* 0x000000042d00788c */ /* 0x000fe4000bf01070 */
[----:B------:R-:W-:Y:S02]  /*18f0*/  UISETP.GE.U32.AND UP2, UPT, UR4, -0x7f, UPT ;  /* 0xffffff810400788c */ /* 0x000fe4000bf46070 */
[----:B------:R-:W-:Y:S01]  /*1900*/  USEL UR44, UR45, 0x4, UP0 ;  /* 0x000000042d2c7887 */ /* 0x000fe20008000000 */
[----:B------:R-:W-:-:S03]  /*1910*/  UMOV UR21, URZ ;  /* 0x000000ff00157c82 */ /* 0x000fc60008000000 */
[----:B------:R-:W-:Y:S02]  /*1920*/  UIADD3 UR22, UPT, UPT, UR44, -0x1, URZ ;  /* 0xffffffff2c167890 */ /* 0x000fe4000fffe0ff */
[----:B------:R-:W-:-:S03]  /*1930*/  UIADD3 UR46, UPT, UPT, UR45, -UR44, URZ ;  /* 0x8000002c2d2e7290 */ /* 0x000fc6000fffe0ff */
[----:B------:R-:W-:-:S04]  /*1940*/  @UP2 UIADD3 UR22, UPT, UPT, UR44, URZ, URZ ;  /* 0x000000ff2c162290 */ /* 0x000fc8000fffe0ff */
[----:B-123--:R-:W-:-:S12]  /*1950*/  UIADD3 UR22, UPT, UPT, UR22, 0x1, URZ ;  /* 0x0000000116167890 */ /* 0x00efd8000fffe0ff */
.L_x_42:
[----:B------:R-:W-:Y:S01]  /*1960*/  UISETP.NE.AND UP0, UPT, UR47, URZ, UPT ;  /* 0x000000ff2f00728c */ /* 0x000fe2000bf05270 */
[----:B------:R-:W1:Y:S08]  /*1970*/  S2UR UR47, SR_CgaCtaId ;  /* 0x00000000002f79c3 */ /* 0x000e700000008800 */
[----:B------:R-:W-:Y:S05]  /*1980*/  BRA.U UP0, `(.L_x_23) ;  /* 0x0000000100347547 */ /* 0x000fea000b800000 */
[----:B------:R-:W2:Y:S01]  /*1990*/  S2R R0, SR_CgaCtaId ;  /* 0x0000000000007919 */ /* 0x000ea20000008800 */
[----:B------:R-:W-:-:S04]  /*19a0*/  MOV R2, 0x400 ;  /* 0x0000040000027802 */ /* 0x000fc80000000f00 */
[----:B--2---:R-:W-:Y:S02]  /*19b0*/  LEA R0, R0, R2, 0x18 ;  /* 0x0000000200007211 */ /* 0x004fe400078ec0ff */
[----:B------:R-:W-:-:S03]  /*19c0*/  SHF.L.U32 R2, R8, 0x1f, RZ ;  /* 0x0000001f08027819 */ /* 0x000fc600000006ff */
[----:B------:R-:W-:-:S04]  /*19d0*/  IMAD R0, R9, 0x8, R0 ;  /* 0x0000000809007824 */ /* 0x000fc800078e0200 */
[----:B------:R-:W2:Y:S02]  /*19e0*/  SYNCS.PHASECHK.TRANS64.TRYWAIT P0, [R0+URZ+0x100], R2 ;  /* 0x00010002000075a7 */ /* 0x000ea400080011ff */
[----:B--2---:R-:W-:Y:S05]  /*19f0*/  @!P0 BRA `(.L_x_24) ;  /* 0x0000006800a88947 */ /* 0x004fea0003800000 */
.L_x_138:
[----:B------:R-:W-:Y:S01]  /*1a00*/  VIADD R9, R9, 0x1 ;  /* 0x0000000109097836 */ /* 0x000fe20000000000 */
[----:B------:R2:W-:Y:S04]  /*1a10*/  SYNCS.ARRIVE.TRANS64.A1T0 RZ, [R0+URZ+0xf0], RZ ;  /* 0x0000f0ff00ff79a7 */ /* 0x0005e800081000ff */
[----:B------:R-:W-:-:S04]  /*1a20*/  ISETP.NE.AND P0, PT, R9, 0x2, PT ;  /* 0x000000020900780c */ /* 0x000fc80003f05270 */
[----:B------:R-:W-:Y:S02]  /*1a30*/  SEL R9, R9, RZ, P0 ;  /* 0x000000ff09097207 */ /* 0x000fe40000000000 */
[----:B--2---:R-:W-:-:S04]  /*1a40*/  SEL R0, RZ, 0x1, P0 ;  /* 0x00000001ff007807 */ /* 0x004fc80000000000 */
[----:B------:R-:W-:-:S07]  /*1a50*/  LOP3.LUT R8, R8, R0, RZ, 0x3c, !PT ;  /* 0x0000000008087212 */ /* 0x000fce00078e3cff */
.L_x_23:
[----:B------:R-:W-:Y:S01]  /*1a60*/  UMOV UR13, 0x400 ;  /* 0x00000400000d7882 */ /* 0x000fe20000000000 */
[----:B------:R-:W-:Y:S01]  /*1a70*/  SHF.L.U32 R0, R12, 0x1f, RZ ;  /* 0x0000001f0c007819 */ /* 0x000fe200000006ff */
[----:B-1----:R-:W-:Y:S02]  /*1a80*/  ULEA UR13, UR47, UR13, 0x18 ;  /* 0x0000000d2f0d7291 */ /* 0x002fe4000f8ec0ff */
[----:B------:R-:W-:Y:S02]  /*1a90*/  UISETP.GE.U32.AND UP0, UPT, UR49, 0x7f, UPT ;  /* 0x0000007f3100788c */ /* 0x000fe4000bf06070 */
[----:B------:R-:W-:Y:S02]  /*1aa0*/  ULEA UR4, UR21, UR13, 0x3 ;  /* 0x0000000d15047291 */ /* 0x000fe4000f8e18ff */
[----:B------:R-:W-:Y:S02]  /*1ab0*/  USHF.L.U32 UR19, UR20, 0x6, URZ ;  /* 0x0000000614137899 */ /* 0x000fe400080006ff */
[----:B------:R-:W-:Y:S01]  /*1ac0*/  ULEA UR35, UR16, UR48, 0x7 ;  /* 0x0000003010237291 */ /* 0x000fe2000f8e38ff */
[----:B------:R-:W-:-:S04]  /*1ad0*/  UMOV UR14, URZ ;  /* 0x000000ff000e7c82 */ /* 0x000fc80008000000 */
[----:B------:R1:W2:Y:S01]  /*1ae0*/  SYNCS.PHASECHK.TRANS64.TRYWAIT P0, [UR4+0x20], R0 ;  /* 0x00002000ff0075a7 */ /* 0x0002a20008001104 */
[----:B------:R-:W-:Y:S06]  /*1af0*/  BRA.U !UP0, `(.L_x_25) ;  /* 0x0000000108f07547 */ /* 0x000fec000b800000 */
[----:B------:R-:W-:Y:S01]  /*1b00*/  UMOV UR15, URZ ;  /* 0x000000ff000f7c82 */ /* 0x000fe20008000000 */
[----:B------:R-:W-:-:S05]  /*1b10*/  UMOV UR4, UR21 ;  /* 0x0000001500047c82 */ /* 0x000fca0008000000 */
.L_x_31:
[----:B------:R-:W-:Y:S01]  /*1b20*/  ULEA UR33, UR4, UR13, 0x3 ;  /* 0x0000000d04217291 */ /* 0x000fe2000f8e18ff */
[----:B--2---:R-:W-:Y:S01]  /*1b30*/  @!P3 MOV R2, 0xc000 ;  /* 0x0000c0000002b802 */ /* 0x004fe20000000f00 */
[----:B--2-4-:R-:W-:Y:S10]  /*1b40*/  @P0 BRA `(.L_x_26) ;  /* 0x00000000000c0947 */ /* 0x014ff40003800000 */
[----:B------:R-:W-:-:S04]  /*1b50*/  SHF.L.U32 R3, R12, 0x1f, RZ ;  /* 0x0000001f0c037819 */ /* 0x000fc800000006ff */
[----:B------:R-:W2:Y:S02]  /*1b60*/  SYNCS.PHASECHK.TRANS64.TRYWAIT P0, [UR33+0x20], R3 ;  /* 0x00002003ff0075a7 */ /* 0x000ea40008001121 */
[----:B--2---:R-:W-:Y:S05]  /*1b70*/  @!P0 BRA `(.L_x_27) ;  /* 0x00000068005c8947 */ /* 0x004fea0003800000 */
.L_x_26:
[----:B------:R2:W-:Y:S01]  /*1b80*/  @!P3 SYNCS.ARRIVE.TRANS64 RZ, [UR33], R2 ;  /* 0x00000002ffffb9a7 */ /* 0x0005e20008000021 */
[----:B------:R-:W-:-:S04]  /*1b90*/  ULOP3.LUT UR5, UR29, 0x2, URZ, 0xfc, !UPT ;  /* 0x000000021d057892 */ /* 0x000fc8000f8efcff */
[----:B------:R-:W-:-:S09]  /*1ba0*/  UISETP.NE.AND UP0, UPT, UR5, 0x2, UPT ;  /* 0x000000020500788c */ /* 0x000fd2000bf05270 */
[----:B------:R-:W-:Y:S05]  /*1bb0*/  BRA.U UP0, `(.L_x_28) ;  /* 0x0000000100047547 */ /* 0x000fea000b800000 */
[----:B------:R-:W-:Y:S05]  /*1bc0*/  BPT.TRAP 0x1 ;  /* 0x000000040000795c */ /* 0x000fea0000300000 */
.L_x_28:
[----:B------:R-:W-:Y:S04]  /*1bd0*/  BSSY.RECONVERGENT B0, `(.L_x_29) ;  /* 0x0000003000007945 */ /* 0x000fe80003800200 */
[----:B------:R-:W-:Y:S05]  /*1be0*/  @P2 BRA `(.L_x_30) ;  /* 0x0000000000042947 */ /* 0x000fea0003800000 */
[----:B------:R-:W-:Y:S05]  /*1bf0*/  BPT.TRAP 0x1 ;  /* 0x000000040000795c */ /* 0x000fea0000300000 */
.L_x_30:
[----:B------:R-:W-:Y:S05]  /*1c00*/  BSYNC.RECONVERGENT B0 ;  /* 0x0000000000007941 */ /* 0x000fea0003800200 */
.L_x_29:
[----:B------:R-:W-:Y:S02]  /*1c10*/  UIADD3 UR5, UPT, UPT, UR4, 0x1, URZ ;  /* 0x0000000104057890 */ /* 0x000fe4000fffe0ff */
[----:B------:R-:W-:Y:S02]  /*1c20*/  ULEA UR24, UR4, UR23, 0xd ;  /* 0x0000001704187291 */ /* 0x000fe4000f8e68ff */
[----:B------:R-:W-:Y:S02]  /*1c30*/  UISETP.NE.AND UP0, UPT, UR5, 0x4, UPT ;  /* 0x000000040500788c */ /* 0x000fe4000bf05270 */
[----:B------:R-:W-:Y:S02]  /*1c40*/  ULEA UR8, UR4, UR13, 0xe ;  /* 0x0000000d04087291 */ /* 0x000fe4000f8e70ff */
[----:B------:R-:W-:Y:S02]  /*1c50*/  USEL UR6, URZ, 0x1, UP0 ;  /* 0x00000001ff067887 */ /* 0x000fe40008000000 */
[----:B------:R-:W-:-:S02]  /*1c60*/  USEL UR21, UR5, URZ, UP0 ;  /* 0x000000ff05157287 */ /* 0x000fc40008000000 */
[----:B------:R-:W-:Y:S02]  /*1c70*/  UIADD3 UR4, UP0, UPT, UR38, 0x180, URZ ;  /* 0x0000018026047890 */ /* 0x000fe4000ff1e0ff */
[----:B------:R-:W-:Y:S01]  /*1c80*/  ULEA UR5, UR21, UR13, 0x3 ;  /* 0x0000000d15057291 */ /* 0x000fe2000f8e18ff */
[----:B------:R-:W-:Y:S01]  /*1c90*/  LOP3.LUT R12, R12, UR6, RZ, 0x3c, !PT ;  /* 0x000000060c0c7c12 */ /* 0x000fe2000f8e3cff */
[----:B------:R-:W-:Y:S02]  /*1ca0*/  USHF.L.U32 UR34, UR15, 0x6, URZ ;  /* 0x000000060f227899 */ /* 0x000fe400080006ff */
[----:B------:R-:W-:Y:S01]  /*1cb0*/  UIADD3 UR6, UP1, UPT, UR38, 0x80, URZ ;  /* 0x0000008026067890 */ /* 0x000fe2000ff3e0ff */
[----:B-1----:R-:W-:Y:S01]  /*1cc0*/  SHF.L.U32 R0, R12, 0x1f, RZ ;  /* 0x0000001f0c007819 */ /* 0x002fe200000006ff */
[----:B------:R-:W-:Y:S02]  /*1cd0*/  ULEA UR24, UR24, UR13, 0x2 ;  /* 0x0000000d18187291 */ /* 0x000fe4000f8e10ff */
[----:B------:R-:W-:Y:S01]  /*1ce0*/  UIADD3 UR15, UPT, UPT, UR15, 0x1, URZ ;  /* 0x000000010f0f7890 */ /* 0x000fe2000fffe0ff */
[----:B------:R3:W4:Y:S01]  /*1cf0*/  SYNCS.PHASECHK.TRANS64.TRYWAIT P0, [UR5+0x20], R0 ;  /* 0x00002000ff0075a7 */ /* 0x0007220008001105 */
[----:B------:R-:W-:-:S02]  /*1d00*/  UIADD3.X UR5, UPT, UPT, URZ, UR39, URZ, UP0, !UPT ;  /* 0x00000027ff057290 */ /* 0x000fc400087fe4ff */
[----:B------:R-:W-:Y:S02]  /*1d10*/  UIADD3.X UR7, UPT, UPT, URZ, UR39, URZ, UP1, !UPT ;  /* 0x00000027ff077290 */ /* 0x000fe40008ffe4ff */
[----:B------:R-:W-:Y:S02]  /*1d20*/  UIADD3 UR32, UPT, UPT, UR24, 0x8400, URZ ;  /* 0x0000840018207890 */ /* 0x000fe4000fffe0ff */
[----:B------:R-:W-:Y:S02]  /*1d30*/  UISETP.NE.AND UP0, UPT, UR15, UR22, UPT ;  /* 0x000000160f00728c */ /* 0x000fe4000bf05270 */
[----:B------:R-:W-:Y:S02]  /*1d40*/  UIADD3 UR26, UPT, UPT, UR34, 0x20, URZ ;  /* 0x00000020221a7890 */ /* 0x000fe4000fffe0ff */
[----:B------:R-:W-:Y:S02]  /*1d50*/  UIADD3 UR24, UPT, UPT, UR24, 0xc400, URZ ;  /* 0x0000c40018187890 */ /* 0x000fe4000fffe0ff */
[----:B------:R-:W-:-:S02]  /*1d60*/  UIADD3 UR16, UPT, UPT, UR8, 0x28400, URZ ;  /* 0x0002840008107890 */ /* 0x000fc4000fffe0ff */
[----:B------:R-:W-:Y:S01]  /*1d70*/  UIADD3 UR8, UPT, UPT, UR8, 0x2a400, URZ ;  /* 0x0002a40008087890 */ /* 0x000fe2000fffe0ff */
[----:B------:R-:W-:Y:S01]  /*1d80*/  UMOV UR10, 0xff0000 ;  /* 0x00ff0000000a7882 */ /* 0x000fe20000000000 */
[----:B------:R-:W-:Y:S01]  /*1d90*/  UMOV UR30, 0x0 ;  /* 0x00000000001e7882 */ /* 0x000fe20000000000 */
[----:B------:R-:W-:Y:S01]  /*1da0*/  UMOV UR31, 0x10000000 ;  /* 0x10000000001f7882 */ /* 0x000fe20000000000 */
[----:B------:R-:W-:Y:S01]  /*1db0*/  UMOV UR25, UR33 ;  /* 0x0000002100197c82 */ /* 0x000fe20008000000 */
[----:B------:R-:W-:Y:S01]  /*1dc0*/  UMOV UR27, UR35 ;  /* 0x00000023001b7c82 */ /* 0x000fe20008000000 */
[----:B------:R-:W-:Y:S01]  /*1dd0*/  UMOV UR28, UR36 ;  /* 0x00000024001c7c82 */ /* 0x000fe20008000000 */
[----:B------:R-:W-:Y:S01]  /*1de0*/  UTMALDG.3D.MULTICAST [UR32], [UR6], UR10, desc[UR30] ;  /* 0x00001e20060073b4 */ /* 0x000fe2000801180a */
[----:B------:R-:W-:Y:S01]  /*1df0*/  UMOV UR17, UR33 ;  /* 0x0000002100117c82 */ /* 0x000fe20008000000 */
[----:B------:R-:W-:Y:S01]  /*1e00*/  UMOV UR20, UR36 ;  /* 0x0000002400147c82 */ /* 0x000fe20008000000 */
[----:B------:R-:W-:Y:S01]  /*1e10*/  UMOV UR18, UR34 ;  /* 0x0000002200127c82 */ /* 0x000fe20008000000 */
[----:B------:R-:W-:Y:S01]  /*1e20*/  UMOV UR11, UR19 ;  /* 0x00000013000b7c82 */ /* 0x000fe20008000000 */
[----:B------:R-:W-:Y:S01]  /*1e30*/  UMOV UR12, UR36 ;  /* 0x00000024000c7c82 */ /* 0x000fe20008000000 */
[----:B------:R-:W-:Y:S01]  /*1e40*/  UMOV UR9, UR33 ;  /* 0x0000002100097c82 */ /* 0x000fe20008000000 */
[----:B------:R-:W-:Y:S01]  /*1e50*/  UMOV UR14, UR22 ;  /* 0x00000016000e7c82 */ /* 0x000fe20008000000 */
[----:B------:R1:W-:Y:S01]  /*1e60*/  UTMALDG.3D.MULTICAST [UR24], [UR6], UR10, desc[UR30] ;  /* 0x00001e18060073b4 */ /* 0x0003e2000801180a */
[----:B------:R-:W-:Y:S01]  /*1e70*/  UTMALDG.3D [UR16], [UR4], desc[UR30] ;  /* 0x00001e10040075b4 */ /* 0x000fe20008011000 */
[----:B-1----:R-:W-:-:S02]  /*1e80*/  UMOV UR10, UR26 ;  /* 0x0000001a000a7c82 */ /* 0x002fc40008000000 */
[----:B------:R1:W-:Y:S02]  /*1e90*/  UTMALDG.3D [UR8], [UR4], desc[UR30] ;  /* 0x00001e08040075b4 */ /* 0x0003e40008011000 */
[----:B-1----:R-:W-:Y:S01]  /*1ea0*/  UMOV UR4, UR21 ;  /* 0x0000001500047c82 */ /* 0x002fe20008000000 */
[----:B---3--:R-:W-:Y:S05]  /*1eb0*/  BRA.U UP0, `(.L_x_31) ;  /* 0xfffffffd00187547 */ /* 0x008fea000b83ffff */
.L_x_25:
[----:B------:R-:W-:Y:S01]  /*1ec0*/  ULEA UR4, UR21, UR13, 0x3 ;  /* 0x0000000d15047291 */ /* 0x000fe2000f8e18ff */
[----:B-1----:R-:W-:Y:S01]  /*1ed0*/  SHF.L.U32 R0, R12, 0x1f, RZ ;  /* 0x0000001f0c007819 */ /* 0x002fe200000006ff */
[----:B------:R-:W-:Y:S01]  /*1ee0*/  @!P1 SYNCS.ARRIVE.TRANS64.A1T0 RZ, [UR13+0x88], RZ ;  /* 0x000088ffffff99a7 */ /* 0x000fe2000810000d */
[----:B------:R-:W-:-:S06]  /*1ef0*/  UISETP.GT.AND UP0, UPT, UR45, UR44, UPT ;  /* 0x0000002c2d00728c */ /* 0x000fcc000bf04270 */
[----:B--2-4-:R1:W2:Y:S03]  /*1f00*/  SYNCS.PHASECHK.TRANS64.TRYWAIT P0, [UR4+0x20], R0 ;  /* 0x00002000ff0075a7 */ /* 0x0142a60008001104 */
[----:B------:R-:W-:Y:S05]  /*1f10*/  BRA.U !UP0, `(.L_x_32) ;  /* 0x0000000108ec7547 */ /* 0x000fea000b800000 */
[----:B------:R-:W-:Y:S01]  /*1f20*/  UIADD3 UR15, UPT, UPT, UR46, UR14, URZ ;  /* 0x0000000e2e0f7290 */ /* 0x000fe2000fffe0ff */
[----:B------:R-:W-:-:S11]  /*1f30*/  UMOV UR4, UR21 ;  /* 0x0000001500047c82 */ /* 0x000fd60008000000 */
.L_x_38:
[----:B------:R-:W-:Y:S01]  /*1f40*/  ULEA UR33, UR4, UR13, 0x3 ;  /* 0x0000000d04217291 */ /* 0x000fe2000f8e18ff */
[----:B--2---:R-:W-:Y:S01]  /*1f50*/  @!P3 MOV R2, 0xc000 ;  /* 0x0000c0000002b802 */ /* 0x004fe20000000f00 */
[----:B--2-4-:R-:W-:Y:S10]  /*1f60*/  @P0 BRA `(.L_x_33) ;  /* 0x00000000000c0947 */ /* 0x014ff40003800000 */
[----:B------:R-:W-:-:S04]  /*1f70*/  SHF.L.U32 R3, R12, 0x1f, RZ ;  /* 0x0000001f0c037819 */ /* 0x000fc800000006ff */
[----:B------:R-:W2:Y:S02]  /*1f80*/  SYNCS.PHASECHK.TRANS64.TRYWAIT P0, [UR33+0x20], R3 ;  /* 0x00002003ff0075a7 */ /* 0x000ea40008001121 */
[----:B--2---:R-:W-:Y:S05]  /*1f90*/  @!P0 BRA `(.L_x_34) ;  /* 0x00000064006c8947 */ /* 0x004fea0003800000 */
.L_x_33:
[----:B------:R2:W-:Y:S01]  /*1fa0*/  @!P3 SYNCS.ARRIVE.TRANS64 RZ, [UR33], R2 ;  /* 0x00000002ffffb9a7 */ /* 0x0005e20008000021 */
[----:B------:R-:W-:-:S04]  /*1fb0*/  ULOP3.LUT UR5, UR29, 0x2, URZ, 0xfc, !UPT ;  /* 0x000000021d057892 */ /* 0x000fc8000f8efcff */
[----:B------:R-:W-:-:S09]  /*1fc0*/  UISETP.NE.AND UP0, UPT, UR5, 0x2, UPT ;  /* 0x000000020500788c */ /* 0x000fd2000bf05270 */
[----:B------:R-:W-:Y:S05]  /*1fd0*/  BRA.U UP0, `(.L_x_35) ;  /* 0x0000000100047547 */ /* 0x000fea000b800000 */
[----:B------:R-:W-:Y:S05]  /*1fe0*/  BPT.TRAP 0x1 ;  /* 0x000000040000795c */ /* 0x000fea0000300000 */
.L_x_35:
[----:B------:R-:W-:Y:S04]  /*1ff0*/  BSSY.RECONVERGENT B0, `(.L_x_36) ;  /* 0x0000003000007945 */ /* 0x000fe80003800200 */
[----:B------:R-:W-:Y:S05]  /*2000*/  @P2 BRA `(.L_x_37) ;  /* 0x0000000000042947 */ /* 0x000fea0003800000 */
[----:B------:R-:W-:Y:S05]  /*2010*/  BPT.TRAP 0x1 ;  /* 0x000000040000795c */ /* 0x000fea0000300000 */
.L_x_37:
[----:B------:R-:W-:Y:S05]  /*2020*/  BSYNC.RECONVERGENT B0 ;  /* 0x0000000000007941 */ /* 0x000fea0003800200 */
.L_x_36:
        /* <DEDUP_REMOVED lines=42> */
.L_x_32:
[C---:B------:R-:W-:Y:S01]  /*22d0*/  LEA R3, R11.reuse, UR13, 0x3 ;  /* 0x0000000d0b037c11 */ /* 0x040fe2000f8e18ff */
[----:B------:R-:W-:Y:S01]  /*22e0*/  NOP ;  /* 0x0000000000007918 */ /* 0x000fe20000000000 */
[----:B-1----:R-:W-:Y:S02]  /*22f0*/  SHF.L.U32 R0, R10, 0x1f, RZ ;  /* 0x0000001f0a007819 */ /* 0x002fe400000006ff */
[----:B------:R-:W-:Y:S02]  /*2300*/  LEA R4, R11, UR13, 0x4 ;  /* 0x0000000d0b047c11 */ /* 0x000fe4000f8e20ff */
[----:B--2-4-:R-:W1:Y:S02]  /*2310*/  SYNCS.PHASECHK.TRANS64.TRYWAIT P0, [R3+URZ+0x90], R0 ;  /* 0x00009000030075a7 */ /* 0x014e6400080011ff */
[----:B-1----:R-:W-:Y:S05]  /*2320*/  @!P0 BRA `(.L_x_39) ;  /* 0x0000006000a08947 */ /* 0x002fea0003800000 */
.L_x_141:
[----:B------:R-:W2:Y:S01]  /*2330*/  LDS.128 R4, [R4+0x120] ;  /* 0x0001200004047984 */ /* 0x000ea20000000c00 */
[----:B------:R-:W-:Y:S01]  /*2340*/  UISETP.GE.AND UP0, UPT, UR42, 0x1, UPT ;  /* 0x000000012a00788c */ /* 0x000fe2000bf06270 */
[----:B------:R-:W-:Y:S01]  /*2350*/  @!PT LDS RZ, [RZ] ;  /* 0x00000000fffff984 */ /* 0x000fe20000000800 */
[----:B------:R-:W-:Y:S01]  /*2360*/  @!PT LDS RZ, [RZ] ;  /* 0x00000000fffff984 */ /* 0x000fe20000000800 */
[----:B------:R-:W-:Y:S01]  /*2370*/  @!PT LDS RZ, [RZ] ;  /* 0x00000000fffff984 */ /* 0x000fe20000000800 */
[----:B------:R-:W-:Y:S01]  /*2380*/  @!PT LDS RZ, [RZ] ;  /* 0x00000000fffff984 */ /* 0x000fe20000000800 */
[----:B------:R3:W-:Y:S06]  /*2390*/  MEMBAR.ALL.CTA ;  /* 0x0000000000007992 */ /* 0x0007ec0000008000 */
[----:B---3--:R-:W3:Y:S01]  /*23a0*/  FENCE.VIEW.ASYNC.S ;  /* 0x00000000000073c6 */ /* 0x008ee20000000000 */
[----:B--2---:R-:W-:-:S13]  /*23b0*/  LOP3.LUT P0, RZ, R6, 0x1, RZ, 0xc0, !PT ;  /* 0x0000000106ff7812 */ /* 0x004fda000780c0ff */
[----:B---3--:R-:W-:Y:S01]  /*23c0*/  VOTEU.ANY UP1, P0 ;  /* 0x0000000000ff7886 */ /* 0x008fe20000020100 */
[----:B------:R-:W-:-:S13]  /*23d0*/  PLOP3.LUT P0, PT, PT, PT, UP1, 0x80, 0x8 ;  /* 0x000000000008781c */ /* 0x000fda0003f0f018 */
[----:B-1----:R-:W-:Y:S02]  /*23e0*/  @P0 LOP3.LUT R0, R5, 0xffff, RZ, 0xc0, !PT ;  /* 0x0000ffff05000812 */ /* 0x002fe400078ec0ff */
[----:B------:R-:W-:Y:S02]  /*23f0*/  @P0 MOV R2, R4 ;  /* 0x0000000400020202 */ /* 0x000fe40000000f00 */
[----:B------:R-:W-:Y:S01]  /*2400*/  @P0 R2UR UR5, R0 ;  /* 0x00000000000502ca */ /* 0x000fe200000e0000 */
[----:B------:R-:W-:Y:S01]  /*2410*/  VIADD R0, R3, 0xa0 ;  /* 0x000000a003007836 */ /* 0x000fe20000000000 */
[----:B------:R-:W-:Y:S02]  /*2420*/  @P0 SHF.R.U32.HI R4, RZ, 0x10, R5 ;  /* 0x00000010ff040819 */ /* 0x000fe40000011605 */
[----:B------:R-:W-:Y:S02]  /*2430*/  @P0 R2UR UR6, R2 ;  /* 0x00000000020602ca */ /* 0x000fe400000e0000 */
[----:B------:R-:W-:-:S02]  /*2440*/  PRMT R0, RZ, 0x654, R0 ;  /* 0x00000654ff007816 */ /* 0x000fc40000000000 */
[----:B------:R-:W-:Y:S02]  /*2450*/  @P0 R2UR UR4, R4 ;  /* 0x00000000040402ca */ /* 0x000fe400000e0000 */
[----:B------:R1:W-:Y:S03]  /*2460*/  SYNCS.ARRIVE.TRANS64.RED.A1T0 RZ, [R0+URZ], RZ ;  /* 0x000000ff00ff79a7 */ /* 0x0003e600081004ff */
[----:B------:R-:W-:-:S04]  /*2470*/  @UP1 UMOV UR37, UR5 ;  /* 0x0000000500251c82 */ /* 0x000fc80008000000 */
[----:B------:R-:W-:-:S04]  /*2480*/  @UP1 UMOV UR40, UR6 ;  /* 0x0000000600281c82 */ /* 0x000fc80008000000 */
[----:B------:R-:W-:Y:S01]  /*2490*/  @UP1 UMOV UR36, UR4 ;  /* 0x0000000400241c82 */ /* 0x000fe20008000000 */
[----:B------:R-:W-:Y:S05]  /*24a0*/  BRA.U !UP0, `(.L_x_40) ;  /* 0x0000000108d47547 */ /* 0x000fea000b800000 */
[----:B------:R-:W2:Y:S01]  /*24b0*/  LDCU.128 UR16, c[0x0][0xb10] ;  /* 0x00016200ff1077ac */ /* 0x000ea20008000c00 */
[----:B------:R-:W3:Y:S01]  /*24c0*/  LDCU UR12, c[0x0][0xb20] ;  /* 0x00016400ff0c77ac */ /* 0x000ee20008000800 */
[----:B------:R-:W4:Y:S01]  /*24d0*/  LDCU UR20, c[0x0][0xb0c] ;  /* 0x00016180ff1477ac */ /* 0x000f220008000800 */
[----:B------:R-:W1:Y:S01]  /*24e0*/  LDCU.64 UR8, c[0x0][0xb28] ;  /* 0x00016500ff0877ac */ /* 0x000e620008000a00 */
[----:B------:R-:W-:Y:S02]  /*24f0*/  UISETP.NE.AND UP3, UPT, UR42, 0x1, UPT ;  /* 0x000000012a00788c */ /* 0x000fe4000bf65270 */
[----:B--2---:R-:W-:Y:S02]  /*2500*/  UIMAD.WIDE.U32 UR6, UR41, UR19, URZ ;  /* 0x00000013290672a5 */ /* 0x004fe4000f8e00ff */
[----:B------:R-:W-:Y:S02]  /*2510*/  UIMAD.WIDE.U32 UR4, UR43, UR16, URZ ;  /* 0x000000102b0472a5 */ /* 0x000fe4000f8e00ff */
[----:B------:R-:W-:-:S02]  /*2520*/  UISETP.NE.AND UP0, UPT, UR18, 0x1, UPT ;  /* 0x000000011200788c */ /* 0x000fc4000bf05270 */
[----:B------:R-:W-:Y:S01]  /*2530*/  UIMAD.WIDE.U32 UR24, UR37, UR19, URZ ;  /* 0x00000013251872a5 */ /* 0x000fe2000f8e00ff */
[----:B------:R-:W-:Y:S02]  /*2540*/  UMOV UR6, UR7 ;  /* 0x0000000700067c82 */ /* 0x000fe40008000000 */
[----:B------:R-:W-:Y:S01]  /*2550*/  UMOV UR4, UR5 ;  /* 0x0000000500047c82 */ /* 0x000fe20008000000 */
[----:B---3--:R-:W-:Y:S02]  /*2560*/  USHF.R.U32.HI UR6, URZ, UR12, UR6 ;  /* 0x0000000cff067299 */ /* 0x008fe40008011606 */
[----:B----4-:R-:W-:Y:S02]  /*2570*/  UISETP.NE.AND UP2, UPT, UR20, 0x1, UPT ;  /* 0x000000011400788c */ /* 0x010fe4000bf45270 */
[----:B------:R-:W-:Y:S02]  /*2580*/  USHF.R.U32.HI UR4, URZ, UR17, UR4 ;  /* 0x00000011ff047299 */ /* 0x000fe40008011604 */
[----:B------:R-:W-:-:S02]  /*2590*/  USEL UR5, UR41, UR6, !UP0 ;  /* 0x0000000629057287 */ /* 0x000fc4000c000000 */
[----:B------:R-:W-:Y:S02]  /*25a0*/  USEL UR6, UR43, UR4, !UP2 ;  /* 0x000000042b067287 */ /* 0x000fe4000d000000 */
[----:B-1----:R-:W-:Y:S01]  /*25b0*/  UIMAD.WIDE.U32 UR10, UR5, UR8, URZ ;  /* 0x00000008050a72a5 */ /* 0x002fe2000f8e00ff */
[----:B------:R-:W-:Y:S01]  /*25c0*/  UMOV UR4, UR25 ;  /* 0x0000001900047c82 */ /* 0x000fe20008000000 */
[----:B------:R-:W-:Y:S02]  /*25d0*/  UIMAD.WIDE.U32 UR14, UR40, UR16, URZ ;  /* 0x00000010280e72a5 */ /* 0x000fe4000f8e00ff */
[----:B------:R-:W-:-:S03]  /*25e0*/  UIMAD.WIDE.U32 UR24, UR6, UR8, URZ ;  /* 0x00000008061872a5 */ /* 0x000fc6000f8e00ff */
[----:B------:R-:W-:Y:S01]  /*25f0*/  UMOV UR10, UR11 ;  /* 0x0000000b000a7c82 */ /* 0x000fe20008000000 */
[----:B------:R-:W-:Y:S02]  /*2600*/  USHF.R.U32.HI UR4, URZ, UR12, UR4 ;  /* 0x0000000cff047299 */ /* 0x000fe40008011604 */
[----:B------:R-:W-:Y:S01]  /*2610*/  @UP3 USHF.R.U32.HI UR5, URZ, UR9, UR10 ;  /* 0x00000009ff053299 */ /* 0x000fe2000801160a */
[----:B------:R-:W-:Y:S01]  /*2620*/  UMOV UR14, UR15 ;  /* 0x0000000f000e7c82 */ /* 0x000fe20008000000 */
[----:B------:R-:W-:Y:S01]  /*2630*/  UMOV UR24, UR25 ;  /* 0x0000001900187c82 */ /* 0x000fe20008000000 */
[----:B------:R-:W-:Y:S02]  /*2640*/  USHF.R.U32.HI UR17, URZ, UR17, UR14 ;  /* 0x00000011ff117299 */ /* 0x000fe4000801160e */
[----:B------:R-:W-:Y:S02]  /*2650*/  USEL UR4, UR37, UR4, !UP0 ;  /* 0x0000000425047287 */ /* 0x000fe4000c000000 */
[----:B------:R-:W-:-:S02]  /*2660*/  @UP3 USHF.R.U32.HI UR6, URZ, UR9, UR24 ;  /* 0x00000009ff063299 */ /* 0x000fc40008011618 */
[----:B------:R-:W-:Y:S02]  /*2670*/  UIMAD UR7, UR42, UR5, URZ ;  /* 0x000000052a0772a4 */ /* 0x000fe4000f8e02ff */
[----:B------:R-:W-:Y:S02]  /*2680*/  USEL UR5, UR40, UR17, !UP2 ;  /* 0x0000001128057287 */ /* 0x000fe4000d000000 */
[----:B------:R-:W-:Y:S02]  /*2690*/  UIMAD UR10, UR42, UR6, URZ ;  /* 0x000000062a0a72a4 */ /* 0x000fe4000f8e02ff */
[----:B------:R-:W-:Y:S02]  /*26a0*/  UISETP.GE.AND UP0, UPT, UR4, UR7, UPT ;  /* 0x000000070400728c */ /* 0x000fe4000bf06270 */
[----:B------:R-:W-:Y:S02]  /*26b0*/  UIMAD.WIDE.U32 UR14, UR4, UR8, URZ ;  /* 0x00000008040e72a5 */ /* 0x000fe4000f8e00ff */
[----:B------:R-:W-:-:S02]  /*26c0*/  UISETP.GE.OR UP0, UPT, UR5, UR10, UP0 ;  /* 0x0000000a0500728c */ /* 0x000fc40008706670 */
        /* <DEDUP_REMOVED lines=19> */
.L_x_40:
[----:B------:R-:W2:Y:S02]  /*2800*/  LDCU UR4, c[0x0][0xb30] ;  /* 0x00016600ff0477ac */ /* 0x000ea40008000800 */
[----:B--2---:R-:W-:-:S09]  /*2810*/  UISETP.NE.AND UP0, UPT, UR4, 0x1, UPT ;  /* 0x000000010400788c */ /* 0x004fd2000bf05270 */
[----:B------:R-:W-:Y:S05]  /*2820*/  BRA.U UP0, `(.L_x_41) ;  /* 0x0000000100447547 */ /* 0x000fea000b800000 */
[----:B------:R-:W2:Y:S01]  /*2830*/  LDCU.128 UR8, c[0x0][0xb10] ;  /* 0x00016200ff0877ac */ /* 0x000ea20008000c00 */
[----:B------:R-:W3:Y:S01]  /*2840*/  LDCU UR12, c[0x0][0xb0c] ;  /* 0x00016180ff0c77ac */ /* 0x000ee20008000800 */
[----:B------:R-:W4:Y:S01]  /*2850*/  LDCU UR14, c[0x0][0xb20] ;  /* 0x00016400ff0e77ac */ /* 0x000f220008000800 */
[----:B--2---:R-:W-:Y:S02]  /*2860*/  UIMAD.WIDE.U32 UR6, UR40, UR8, URZ ;  /* 0x00000008280672a5 */ /* 0x004fe4000f8e00ff */
[----:B------:R-:W-:Y:S02]  /*2870*/  UIMAD.WIDE.U32 UR4, UR37, UR11, URZ ;  /* 0x0000000b250472a5 */ /* 0x000fe4000f8e00ff */
[----:B---3--:R-:W-:Y:S02]  /*2880*/  UISETP.NE.AND UP2, UPT, UR12, 0x1, UPT ;  /* 0x000000010c00788c */ /* 0x008fe4000bf45270 */
[----:B------:R-:W-:Y:S01]  /*2890*/  UISETP.NE.AND UP0, UPT, UR10, 0x1, UPT ;  /* 0x000000010a00788c */ /* 0x000fe2000bf05270 */
[----:B------:R-:W-:-:S02]  /*28a0*/  UMOV UR6, UR7 ;  /* 0x0000000700067c82 */ /* 0x000fc40008000000 */
[----:B------:R-:W-:Y:S01]  /*28b0*/  UMOV UR4, UR5 ;  /* 0x0000000500047c82 */ /* 0x000fe20008000000 */
[----:B------:R-:W-:Y:S02]  /*28c0*/  USHF.R.U32.HI UR9, URZ, UR9, UR6 ;  /* 0x00000009ff097299 */ /* 0x000fe40008011606 */
[----:B----4-:R-:W-:Y:S02]  /*28d0*/  USHF.R.U32.HI UR4, URZ, UR14, UR4 ;  /* 0x0000000eff047299 */ /* 0x010fe40008011604 */
[----:B------:R-:W-:Y:S02]  /*28e0*/  USEL UR5, UR40, UR9, !UP2 ;  /* 0x0000000928057287 */ /* 0x000fe4000d000000 */
[----:B------:R-:W-:-:S04]  /*28f0*/  USEL UR4, UR37, UR4, !UP0 ;  /* 0x0000000425047287 */ /* 0x000fc8000c000000 */
[----:B------:R-:W-:Y:S02]  /*2900*/  UIADD3 UR6, UPT, UPT, UR5, -UR4, URZ ;  /* 0x8000000405067290 */ /* 0x000fe4000fffe0ff */
[----:B------:R-:W-:Y:S02]  /*2910*/  UIADD3 UR4, UPT, UPT, -UR5, UR4, URZ ;  /* 0x0000000405047290 */ /* 0x000fe4000fffe1ff */
[----:B------:R-:W-:Y:S02]  /*2920*/  UIMAD UR37, UR6, UR10, UR37 ;  /* 0x0000000a062572a4 */ /* 0x000fe4000f8e0225 */
[----:B------:R-:W-:-:S12]  /*2930*/  UIMAD UR40, UR4, UR12, UR40 ;  /* 0x0000000c042872a4 */ /* 0x000fd8000f8e0228 */
.L_x_41:
[----:B------:R-:W-:Y:S01]  /*2940*/  VIADD R11, R11, 0x1 ;  /* 0x000000010b0b7836 */ /* 0x000fe20000000000 */
[----:B------:R-:W-:Y:S01]  /*2950*/  R2UR UR4, R53 ;  /* 0x00000000350472ca */ /* 0x000fe200000e0000 */
[----:B------:R-:W-:Y:S01]  /*2960*/  UIADD3 UR20, UPT, UPT, UR37, UR63, URZ ;  /* 0x0000003f25147290 */ /* 0x000fe2000fffe0ff */
[----:B------:R-:W-:Y:S02]  /*2970*/  PLOP3.LUT P1, PT, PT, PT, PT, 0x80, 0x8 ;  /* 0x000000000008781c */ /* 0x000fe40003f2f070 */
[----:B------:R-:W-:-:S04]  /*2980*/  ISETP.NE.AND P0, PT, R11, 0x2, PT ;  /* 0x000000020b00780c */ /* 0x000fc80003f05270 */
[----:B-1----:R-:W-:Y:S02]  /*2990*/  SEL R0, RZ, 0x1, P0 ;  /* 0x00000001ff007807 */ /* 0x002fe40000000000 */
[----:B------:R-:W-:Y:S02]  /*29a0*/  SEL R11, R11, RZ, P0 ;  /* 0x000000ff0b0b7207 */ /* 0x000fe40000000000 */
[----:B------:R-:W-:Y:S01]  /*29b0*/  LOP3.LUT R10, R10, R0, RZ, 0x3c, !PT ;  /* 0x000000000a0a7212 */ /* 0x000fe200078e3cff */
[----:B------:R-:W-:Y:S01]  /*29c0*/  UIADD3 UR16, UPT, UPT, UR40, UR4, URZ ;  /* 0x0000000428107290 */ /* 0x000fe2000fffe0ff */
[----:B------:R-:W-:Y:S11]  /*29d0*/  BRA.U UP1, `(.L_x_42) ;  /* 0xffffffed01e07547 */ /* 0x000ff6000b83ffff */
[----:B------:R-:W-:Y:S01]  /*29e0*/  UIADD3 UR13, UPT, UPT, UR13, 0x20, URZ ;  /* 0x000000200d0d7890 */ /* 0x000fe2000fffe0ff */
[----:B------:R-:W-:-:S03]  /*29f0*/  SHF.L.U32 R2, R12, 0x1f, RZ ;  /* 0x0000001f0c027819 */ /* 0x000fc600000006ff */
[----:B------:R-:W-:-:S09]  /*2a00*/  ULEA UR4, UR21, UR13, 0x3 ;  /* 0x0000000d15047291 */ /* 0x000fd2000f8e18ff */
[----:B------:R-:W1:Y:S02]  /*2a10*/  SYNCS.PHASECHK.TRANS64.TRYWAIT P0, [UR4], R2 ;  /* 0x00000002ff0075a7 */ /* 0x000e640008001104 */
[----:B-1----:R-:W-:Y:S05]  /*2a20*/  @!P0 BRA `(.L_x_43) ;  /* 0x0000005800f48947 */ /* 0x002fea0003800000 */
.L_x_143:
[----:B------:R-:W-:-:S04]  /*2a30*/  UIADD3 UR4, UPT, UPT, UR21, 0x1, URZ ;  /* 0x0000000115047890 */ /* 0x000fc8000fffe0ff */
[----:B------:R-:W-:-:S04]  /*2a40*/  UISETP.NE.AND UP0, UPT, UR4, 0x4, UPT ;  /* 0x000000040400788c */ /* 0x000fc8000bf05270 */
[----:B------:R-:W-:Y:S02]  /*2a50*/  USEL UR6, URZ, 0x1, UP0 ;  /* 0x00000001ff067887 */ /* 0x000fe40008000000 */
[----:B------:R-:W-:-:S04]  /*2a60*/  USEL UR4, UR4, URZ, UP0 ;  /* 0x000000ff04047287 */ /* 0x000fc80008000000 */
[----:B------:R-:W-:Y:S01]  /*2a70*/  ULEA UR5, UR4, UR13, 0x3 ;  /* 0x0000000d04057291 */ /* 0x000fe2000f8e18ff */
[----:B-1----:R-:W-:-:S04]  /*2a80*/  LOP3.LUT R2, R12, UR6, RZ, 0x3c, !PT ;  /* 0x000000060c027c12 */ /* 0x002fc8000f8e3cff */
[----:B------:R-:W-:-:S04]  /*2a90*/  SHF.L.U32 R3, R2, 0x1f, RZ ;  /* 0x0000001f02037819 */ /* 0x000fc800000006ff */
[----:B------:R-:W1:Y:S02]  /*2aa0*/  SYNCS.PHASECHK.TRANS64.TRYWAIT P0, [UR5], R3 ;  /* 0x00000003ff0075a7 */ /* 0x000e640008001105 */
[----:B-1----:R-:W-:Y:S05]  /*2ab0*/  @!P0 BRA `(.L_x_44) ;  /* 0x0000005800e88947 */ /* 0x002fea0003800000 */
.L_x_145:
[----:B------:R-:W-:-:S04]  /*2ac0*/  UIADD3 UR4, UPT, UPT, UR4, 0x1, URZ ;  /* 0x0000000104047890 */ /* 0x000fc8000fffe0ff */
[----:B------:R-:W-:-:S04]  /*2ad0*/  UISETP.NE.AND UP0, UPT, UR4, 0x4, UPT ;  /* 0x000000040400788c */ /* 0x000fc8000bf05270 */
[----:B------:R-:W-:Y:S02]  /*2ae0*/  USEL UR6, URZ, 0x1, UP0 ;  /* 0x00000001ff067887 */ /* 0x000fe40008000000 */
[----:B------:R-:W-:-:S04]  /*2af0*/  USEL UR4, UR4, URZ, UP0 ;  /* 0x000000ff04047287 */ /* 0x000fc80008000000 */
[----:B------:R-:W-:Y:S01]  /*2b00*/  ULEA UR5, UR4, UR13, 0x3 ;  /* 0x0000000d04057291 */ /* 0x000fe2000f8e18ff */
[----:B------:R-:W-:-:S04]  /*2b10*/  LOP3.LUT R2, R2, UR6, RZ, 0x3c, !PT ;  /* 0x0000000602027c12 */ /* 0x000fc8000f8e3cff */
[----:B-1----:R-:W-:-:S04]  /*2b20*/  SHF.L.U32 R3, R2, 0x1f, RZ ;  /* 0x0000001f02037819 */ /* 0x002fc800000006ff */
[----:B------:R-:W1:Y:S02]  /*2b30*/  SYNCS.PHASECHK.TRANS64.TRYWAIT P0, [UR5], R3 ;  /* 0x00000003ff0075a7 */ /* 0x000e640008001105 */
[----:B-1----:R-:W-:Y:S05]  /*2b40*/  @!P0 BRA `(.L_x_45) ;  /* 0x0000005800dc8947 */ /* 0x002fea0003800000 */
.L_x_147:
[----:B------:R-:W-:-:S04]  /*2b50*/  UIADD3 UR4, UPT, UPT, UR4, 0x1, URZ ;  /* 0x0000000104047890 */ /* 0x000fc8000fffe0ff */
[----:B------:R-:W-:-:S04]  /*2b60*/  UISETP.NE.AND UP0, UPT, UR4, 0x4, UPT ;  /* 0x000000040400788c */ /* 0x000fc8000bf05270 */
[----:B------:R-:W-:Y:S02]  /*2b70*/  USEL UR5, URZ, 0x1, UP0 ;  /* 0x00000001ff057887 */ /* 0x000fe40008000000 */
[----:B------:R-:W-:-:S04]  /*2b80*/  USEL UR4, UR4, URZ, UP0 ;  /* 0x000000ff04047287 */ /* 0x000fc80008000000 */
[----:B------:R-:W-:Y:S01]  /*2b90*/  ULEA UR4, UR4, UR13, 0x3 ;  /* 0x0000000d04047291 */ /* 0x000fe2000f8e18ff */
[----:B------:R-:W-:-:S04]  /*2ba0*/  LOP3.LUT R2, R2, UR5, RZ, 0x3c, !PT ;  /* 0x0000000502027c12 */ /* 0x000fc8000f8e3cff */
[----:B------:R-:W-:Y:S01]  /*2bb0*/  SHF.L.U32 R2, R2, 0x1f, RZ ;  /* 0x0000001f02027819 */ /* 0x000fe200000006ff */
[----:B-1----:R-:W-:-:S07]  /*2bc0*/  IMAD.U32 R0, RZ, RZ, UR4 ;  /* 0x00000004ff007e24 */ /* 0x002fce000f8e00ff */
.L_x_46:
[----:B-1----:R1:W2:Y:S02]  /*2bd0*/  SYNCS.PHASECHK.TRANS64.TRYWAIT P0, [R0+URZ], R2 ;  /* 0x00000002000075a7 */ /* 0x0022a400080011ff */
[----:B--2---:R-:W-:Y:S05]  /*2be0*/  @!P0 NANOSLEEP.SYNCS 0x989680 ;  /* 0x009896800000895d */ /* 0x004fea0003900000 */
[----:B------:R-:W2:Y:S02]  /*2bf0*/  @!P0 SYNCS.PHASECHK.TRANS64 P0, [R0+URZ], R2 ;  /* 0x00000002000085a7 */ /* 0x000ea400080010ff */
[----:B--2---:R-:W-:Y:S05]  /*2c00*/  @P0 EXIT ;  /* 0x000000000000094d */ /* 0x004fea0003800000 */
[----:B------:R-:W-:Y:S05]  /*2c10*/  BRA `(.L_x_46) ;  /* 0xfffffffc00ec7947 */ /* 0x000fea000383ffff */
.L_x_22:
[----:B------:R-:W-:-:S04]  /*2c20*/  UISETP.NE.AND UP0, UPT, UR47, URZ, UPT ;  /* 0x000000ff2f00728c */ /* 0x000fc8000bf05270 */
[----:B------:R-:W-:-:S09]  /*2c30*/  UISETP.NE.OR UP0, UPT, UR17, 0x1, UP0 ;  /* 0x000000011100788c */ /* 0x000fd20008705670 */
[----:B------:R-:W-:Y:S05]  /*2c40*/  BRA.U UP0, `(.L_x_47) ;  /* 0x0000000500487547 */ /* 0x000fea000b800000 */
[----:B------:R-:W-:Y:S01]  /*2c50*/  ISETP.GE.U32.AND P2, PT, R0, 0x8, PT ;  /* 0x000000080000780c */ /* 0x000fe20003f46070 */
[----:B------:R-:W-:Y:S01]  /*2c60*/  IMAD.MOV.U32 R12, RZ, RZ, 0x1 ;  /* 0x00000001ff0c7424 */ /* 0x000fe200078e00ff */
[----:B------:R-:W-:Y:S02]  /*2c70*/  CS2R R10, SRZ ;  /* 0x00000000000a7805 */ /* 0x000fe4000001ff00 */
[----:B------:R-:W-:Y:S01]  /*2c80*/  CS2R R8, SRZ ;  /* 0x0000000000087805 */ /* 0x000fe2000001ff00 */
[----:B------:R-:W-:Y:S01]  /*2c90*/  UMOV UR6, 0x400 ;  /* 0x0000040000067882 */ /* 0x000fe20000000000 */
[----:B------:R-:W-:Y:S01]  /*2ca0*/  UMOV UR5, URZ ;  /* 0x000000ff00057c82 */ /* 0x000fe20008000000 */
[----:B------:R-:W-:-:S12]  /*2cb0*/  ULEA UR6, UR47, UR6, 0x18 ;  /* 0x000000062f067291 */ /* 0x000fd8000f8ec0ff */
.L_x_51:
[----:B------:R-:W-:Y:S02]  /*2cc0*/  LEA R2, R8, UR6, 0x3 ;  /* 0x0000000608027c11 */ /* 0x000fe4000f8e18ff */
[----:B------:R-:W-:-:S03]  /*2cd0*/  SHF.L.U32 R4, R9, 0x1f, RZ ;  /* 0x0000001f09047819 */ /* 0x000fc600000006ff */
[----:B------:R-:W-:Y:S01]  /*2ce0*/  VIADD R5, R2, 0x100 ;  /* 0x0000010002057836 */ /* 0x000fe20000000000 */
[----:B------:R-:W1:Y:S02]  /*2cf0*/  SYNCS.PHASECHK.TRANS64.TRYWAIT P0, [R2+URZ+0xf0], R4 ;  /* 0x0000f004020075a7 */ /* 0x000e6400080011ff */
[----:B-1----:R-:W-:Y:S05]  /*2d00*/  @!P0 BRA `(.L_x_48) ;  /* 0x0000005800848947 */ /* 0x002fea0003800000 */
.L_x_148:
[----:B------:R-:W-:Y:S01]  /*2d10*/  ULEA UR4, UR5, UR6, 0x3 ;  /* 0x0000000605047291 */ /* 0x000fe2000f8e18ff */
[----:B-1----:R-:W-:Y:S01]  /*2d20*/  PRMT R2, RZ, 0x654, R5 ;  /* 0x00000654ff027816 */ /* 0x002fe20000000005 */
[----:B------:R-:W-:Y:S01]  /*2d30*/  @!P2 IMAD.MOV.U32 R4, RZ, RZ, 0x10 ;  /* 0x00000010ff04a424 */ /* 0x000fe200078e00ff */
[----:B------:R-:W-:Y:S01]  /*2d40*/  SHF.L.U32 R5, R12, 0x1f, RZ ;  /* 0x0000001f0c057819 */ /* 0x000fe200000006ff */
[----:B------:R-:W-:Y:S01]  /*2d50*/  UIADD3 UR7, UPT, UPT, UR4, 0x90, URZ ;  /* 0x0000009004077890 */ /* 0x000fe2000fffe0ff */
[----:B------:R1:W-:Y:S05]  /*2d60*/  SYNCS.ARRIVE.TRANS64.RED.A1T0 RZ, [R2+URZ], RZ ;  /* 0x000000ff02ff79a7 */ /* 0x0003ea00081004ff */
[----:B------:R-:W-:Y:S01]  /*2d70*/  IMAD.U32 R6, RZ, RZ, UR7 ;  /* 0x00000007ff067e24 */ /* 0x000fe2000f8e00ff */
[----:B------:R-:W2:Y:S04]  /*2d80*/  SYNCS.PHASECHK.TRANS64.TRYWAIT P0, [UR4+0xa0], R5 ;  /* 0x0000a005ff0075a7 */ /* 0x000ea80008001104 */
[----:B------:R-:W-:Y:S01]  /*2d90*/  PRMT R6, R0, 0x654, R6 ;  /* 0x0000065400067816 */ /* 0x000fe20000000006 */
[----:B-12---:R-:W-:Y:S06]  /*2da0*/  @!P0 BRA `(.L_x_49) ;  /* 0x0000005800708947 */ /* 0x006fec0003800000 */
.L_x_150:
[----:B------:R-:W-:Y:S01]  /*2db0*/  ULEA UR8, UR5, UR6, 0x4 ;  /* 0x0000000605087291 */ /* 0x000fe2000f8e20ff */
[----:B------:R-:W-:Y:S01]  /*2dc0*/  SEL R3, R6, R3, !P2 ;  /* 0x0000000306037207 */ /* 0x000fe20005000000 */
[----:B------:R-:W-:Y:S01]  /*2dd0*/  UIADD3 UR9, UPT, UPT, UR4, 0x90, URZ ;  /* 0x0000009004097890 */ /* 0x000fe2000fffe0ff */
[----:B-1----:R-:W-:Y:S01]  /*2de0*/  LEA R2, R11, UR6, 0x3 ;  /* 0x000000060b027c11 */ /* 0x002fe2000f8e18ff */
[----:B------:R-:W-:Y:S01]  /*2df0*/  UIADD3 UR8, UPT, UPT, UR8, 0x120, URZ ;  /* 0x0000012008087890 */ /* 0x000fe2000fffe0ff */
[----:B------:R1:W-:Y:S01]  /*2e00*/  @!P2 SYNCS.ARRIVE.TRANS64.RED RZ, [R3+URZ], R4 ;  /* 0x0000000403ffa9a7 */ /* 0x0003e200080004ff */
[----:B------:R-:W-:Y:S01]  /*2e10*/  UIADD3 UR4, UPT, UPT, UR5, 0x1, URZ ;  /* 0x0000000105047890 */ /* 0x000fe2000fffe0ff */
[----:B------:R-:W-:-:S03]  /*2e20*/  VIADD R8, R8, 0x1 ;  /* 0x0000000108087836 */ /* 0x000fc60000000000 */
[----:B------:R-:W-:Y:S02]  /*2e30*/  UISETP.NE.AND UP0, UPT, UR4, 0x2, UPT ;  /* 0x000000020400788c */ /* 0x000fe4000bf05270 */
[----:B------:R-:W-:Y:S01]  /*2e40*/  ISETP.NE.AND P0, PT, R8, 0x2, PT ;  /* 0x000000020800780c */ /* 0x000fe20003f05270 */
[----:B------:R-:W-:Y:S06]  /*2e50*/  UGETNEXTWORKID.BROADCAST [UR8], [UR9] ;  /* 0x00000000080073ca */ /* 0x000fec0008000100 */
[----:B------:R-:W-:Y:S02]  /*2e60*/  USEL UR7, URZ, 0x1, UP0 ;  /* 0x00000001ff077887 */ /* 0x000fe40008000000 */
[----:B------:R-:W-:-:S04]  /*2e70*/  USEL UR5, UR4, URZ, UP0 ;  /* 0x000000ff04057287 */ /* 0x000fc80008000000 */
[----:B------:R-:W-:Y:S02]  /*2e80*/  LOP3.LUT R12, R12, UR7, RZ, 0x3c, !PT ;  /* 0x000000070c0c7c12 */ /* 0x000fe4000f8e3cff */
[----:B-1----:R-:W-:-:S04]  /*2e90*/  SHF.L.U32 R4, R10, 0x1f, RZ ;  /* 0x0000001f0a047819 */ /* 0x002fc800000006ff */
[----:B------:R-:W1:Y:S02]  /*2ea0*/  SYNCS.PHASECHK.TRANS64.TRYWAIT P1, [R2+URZ+0x90], R4 ;  /* 0x00009004020075a7 */ /* 0x000e6400080211ff */
[----:B-1----:R-:W-:Y:S05]  /*2eb0*/  @!P1 BRA `(.L_x_50) ;  /* 0x0000005800449947 */ /* 0x002fea0003800000 */
.L_x_151:
[C---:B-1----:R-:W-:Y:S01]  /*2ec0*/  LEA R4, R11.reuse, UR6, 0x4 ;  /* 0x000000060b047c11 */ /* 0x042fe2000f8e20ff */
[----:B------:R-:W-:Y:S01]  /*2ed0*/  VIADD R2, R2, 0xa0 ;  /* 0x000000a002027836 */ /* 0x000fe20000000000 */
[----:B------:R-:W-:Y:S01]  /*2ee0*/  SEL R8, R8, RZ, P0 ;  /* 0x000000ff08087207 */ /* 0x000fe20000000000 */
[----:B------:R-:W-:-:S03]  /*2ef0*/  VIADD R11, R11, 0x1 ;  /* 0x000000010b0b7836 */ /* 0x000fc60000000000 */
[----:B------:R-:W1:Y:S01]  /*2f00*/  LDS.128 R4, [R4+0x120] ;  /* 0x0001200004047984 */ /* 0x000e620000000c00 */
[----:B------:R-:W-:Y:S02]  /*2f10*/  PRMT R2, RZ, 0x654, R2 ;  /* 0x00000654ff027816 */ /* 0x000fe40000000002 */
[C---:B------:R-:W-:Y:S01]  /*2f20*/  ISETP.NE.AND P1, PT, R11.reuse, 0x2, PT ;  /* 0x000000020b00780c */ /* 0x040fe20003f25270 */
[----:B------:R-:W-:Y:S01]  /*2f30*/  @!PT LDS RZ, [RZ] ;  /* 0x00000000fffff984 */ /* 0x000fe20000000800 */
[----:B------:R-:W-:Y:S01]  /*2f40*/  @!PT LDS RZ, [RZ] ;  /* 0x00000000fffff984 */ /* 0x000fe20000000800 */
[----:B------:R-:W-:Y:S01]  /*2f50*/  @!PT LDS RZ, [RZ] ;  /* 0x00000000fffff984 */ /* 0x000fe20000000800 */
[----:B------:R-:W-:Y:S01]  /*2f60*/  @!PT LDS RZ, [RZ] ;  /* 0x00000000fffff984 */ /* 0x000fe20000000800 */
[----:B------:R2:W-:Y:S06]  /*2f70*/  MEMBAR.ALL.CTA ;  /* 0x0000000000007992 */ /* 0x0005ec0000008000 */
[----:B--2---:R-:W2:Y:S01]  /*2f80*/  FENCE.VIEW.ASYNC.S ;  /* 0x00000000000073c6 */ /* 0x004ea20000000000 */
[----:B------:R-:W-:Y:S01]  /*2f90*/  SEL R11, R11, RZ, P1 ;  /* 0x000000ff0b0b7207 */ /* 0x000fe20000800000 */
[----:B--2---:R2:W-:Y:S01]  /*2fa0*/  SYNCS.ARRIVE.TRANS64.RED.A1T0 RZ, [R2+URZ], RZ ;  /* 0x000000ff02ff79a7 */ /* 0x0045e200081004ff */
[----:B-1----:R-:W-:-:S02]  /*2fb0*/  LOP3.LUT P3, RZ, R6, 0x1, RZ, 0xc0, !PT ;  /* 0x0000000106ff7812 */ /* 0x002fc4000786c0ff */
[----:B------:R-:W-:-:S04]  /*2fc0*/  SEL R4, RZ, 0x1, P1 ;  /* 0x00000001ff047807 */ /* 0x000fc80000800000 */
[----:B------:R-:W-:Y:S02]  /*2fd0*/  LOP3.LUT R10, R10, R4, RZ, 0x3c, !PT ;  /* 0x000000040a0a7212 */ /* 0x000fe400078e3cff */
[----:B--2---:R-:W-:-:S04]  /*2fe0*/  SEL R2, RZ, 0x1, P0 ;  /* 0x00000001ff027807 */ /* 0x004fc80000000000 */
[----:B------:R-:W-:Y:S01]  /*2ff0*/  LOP3.LUT R9, R9, R2, RZ, 0x3c, !PT ;  /* 0x0000000209097212 */ /* 0x000fe200078e3cff */
[----:B------:R-:W-:Y:S06]  /*3000*/  @P3 BRA `(.L_x_51) ;  /* 0xfffffffc002c3947 */ /* 0x000fec000383ffff */
[----:B------:R-:W-:Y:S01]  /*3010*/  ULEA UR4, UR5, UR6, 0x3 ;  /* 0x0000000605047291 */ /* 0x000fe2000f8e18ff */
[----:B------:R-:W-:-:S08]  /*3020*/  SHF.L.U32 R2, R12, 0x1f, RZ ;  /* 0x0000001f0c027819 */ /* 0x000fd000000006ff */
[----:B------:R-:W1:Y:S02]  /*3030*/  SYNCS.PHASECHK.TRANS64 P0, [UR4+0xa0], R2 ;  /* 0x0000a002ff0075a7 */ /* 0x000e640008001004 */
[----:B-1----:R-:W-:Y:S05]  /*3040*/  @P0 BRA `(.L_x_52) ;  /* 0x0000000000080947 */ /* 0x002fea0003800000 */
[----:B------:R-:W1:Y:S02]  /*3050*/  SYNCS.PHASECHK.TRANS64.TRYWAIT P0, [UR4+0xa0], R2 ;  /* 0x0000a002ff0075a7 */ /* 0x000e640008001104 */
[----:B-1----:R-:W-:Y:S05]  /*3060*/  @!P0 BRA `(.L_x_53) ;  /* 0x0000005400ec8947 */ /* 0x002fea0003800000 */
.L_x_52:
[----:B------:R-:W-:-:S04]  /*3070*/  UIADD3 UR7, UPT, UPT, UR5, 0x1, URZ ;  /* 0x0000000105077890 */ /* 0x000fc8000fffe0ff */
[----:B------:R-:W-:-:S04]  /*3080*/  UISETP.NE.AND UP0, UPT, UR7, 0x2, UPT ;  /* 0x000000020700788c */ /* 0x000fc8000bf05270 */
[----:B------:R-:W-:Y:S02]  /*3090*/  USEL UR8, URZ, 0x1, UP0 ;  /* 0x00000001ff087887 */ /* 0x000fe40008000000 */
[----:B------:R-:W-:-:S04]  /*30a0*/  USEL UR7, UR7, URZ, UP0 ;  /* 0x000000ff07077287 */ /* 0x000fc80008000000 */
[----:B------:R-:W-:Y:S01]  /*30b0*/  ULEA UR7, UR7, UR6, 0x3 ;  /* 0x0000000607077291 */ /* 0x000fe2000f8e18ff */
[----:B-1----:R-:W-:-:S04]  /*30c0*/  LOP3.LUT R2, R12, UR8, RZ, 0x3c, !PT ;  /* 0x000000080c027c12 */ /* 0x002fc8000f8e3cff */
[----:B------:R-:W-:-:S04]  /*30d0*/  SHF.L.U32 R0, R2, 0x1f, RZ ;  /* 0x0000001f02007819 */ /* 0x000fc800000006ff */
[----:B------:R-:W1:Y:S02]  /*30e0*/  SYNCS.PHASECHK.TRANS64 P0, [UR7+0xa0], R0 ;  /* 0x0000a000ff0075a7 */ /* 0x000e640008001007 */
[----:B-1----:R-:W-:Y:S05]  /*30f0*/  @P0 EXIT ;  /* 0x000000000000094d */ /* 0x002fea0003800000 */
[----:B------:R-:W-:Y:S02]  /*3100*/  SHF.L.U32 R2, R2, 0x1f, RZ ;  /* 0x0000001f02027819 */ /* 0x000fe400000006ff */
[----:B------:R-:W-:-:S07]  /*3110*/  MOV R0, UR7 ;  /* 0x0000000700007c02 */ /* 0x000fce0008000f00 */
.L_x_54:
[----:B-1----:R1:W2:Y:S02]  /*3120*/  SYNCS.PHASECHK.TRANS64.TRYWAIT P0, [R0+URZ+0xa0], R2 ;  /* 0x0000a002000075a7 */ /* 0x0022a400080011ff */
[----:B--2---:R-:W-:Y:S05]  /*3130*/  @!P0 NANOSLEEP.SYNCS 0x989680 ;  /* 0x009896800000895d */ /* 0x004fea0003900000 */
[----:B------:R-:W2:Y:S02]  /*3140*/  @!P0 SYNCS.PHASECHK.TRANS64 P0, [R0+URZ+0xa0], R2 ;  /* 0x0000a002000085a7 */ /* 0x000ea400080010ff */
[----:B--2---:R-:W-:Y:S05]  /*3150*/  @P0 EXIT ;  /* 0x000000000000094d */ /* 0x004fea0003800000 */
[----:B------:R-:W-:Y:S05]  /*3160*/  BRA `(.L_x_54) ;  /* 0xfffffffc00ec7947 */ /* 0x000fea000383ffff */
.L_x_47:
[----:B------:R-:W-:Y:S05]  /*3170*/  BRA.U UP4, `(.L_x_55) ;  /* 0x00000011042c7547 */ /* 0x000fea000b800000 */
[----:B------:R-:W-:Y:S01]  /*3180*/  UMOV UR4, 0x40 ;  /* 0x0000004000047882 */ /* 0x000fe20000000000 */
[----:B------:R-:W-:Y:S01]  /*3190*/  NOP ;  /* 0x0000000000007918 */ /* 0x000fe20000000000 */
[----:B------:R-:W-:Y:S01]  /*31a0*/  ULEA UR5, UR47, UR4, 0x18 ;  /* 0x000000042f057291 */ /* 0x000fe2000f8ec0ff */
[----:B------:R-:W-:Y:S02]  /*31b0*/  UMOV UR6, 0x400 ;  /* 0x0000040000067882 */ /* 0x000fe40000000000 */
[----:B------:R-:W-:-:S06]  /*31c0*/  ULEA UR6, UR47, UR6, 0x18 ;  /* 0x000000062f067291 */ /* 0x000fcc000f8ec0ff */
[----:B------:R-:W1:Y:S02]  /*31d0*/  LDS.U8 R0, [UR5+0x1c] ;  /* 0x00001c05ff007984 */ /* 0x000e640008000000 */
[----:B-1----:R-:W-:-:S13]  /*31e0*/  ISETP.NE.AND P0, PT, R0, RZ, PT ;  /* 0x000000ff0000720c */ /* 0x002fda0003f05270 */
[----:B------:R-:W-:Y:S05]  /*31f0*/  @P0 BRA `(.L_x_56) ;  /* 0x0000000000580947 */ /* 0x000fea0003800000 */
[----:B------:R-:W-:-:S13]  /*3200*/  ELECT P0, URZ, PT ;  /* 0x0000000000ff782f */ /* 0x000fda0003800000 */
[----:B------:R-:W-:Y:S05]  /*3210*/  @!P0 BRA `(.L_x_57) ;  /* 0x0000000000608947 */ /* 0x000fea0003800000 */
[----:B------:R-:W-:Y:S01]  /*3220*/  UMOV UR4, 0x10 ;  /* 0x0000001000047882 */ /* 0x000fe20000000000 */
[----:B------:R-:W-:Y:S01]  /*3230*/  HFMA2 R0, -RZ, RZ, 0, 5.9604644775390625e-08 ;  /* 0x00000001ff007431 */ /* 0x000fe200000001ff */
[----:B------:R-:W-:-:S03]  /*3240*/  MOV R3, 0xffff ;  /* 0x0000ffff00037802 */ /* 0x000fc60000000f00 */
[----:B------:R-:W-:Y:S04]  /*3250*/  DEPBAR.LE SB1, 0x36 ;  /* 0x00009d800000791a */ /* 0x000fe80000000000 */
[----:B------:R-:W1:Y:S02]  /*3260*/  UTCATOMSWS.FIND_AND_SET.ALIGN UP0, UR4, UR4 ;  /* 0x00000004000475e3 */ /* 0x000e640008000800 */
[----:B-1----:R-:W-:Y:S01]  /*3270*/  MOV R4, UR4 ;  /* 0x0000000400047c02 */ /* 0x002fe20008000f00 */
[----:B------:R-:W-:Y:S06]  /*3280*/  BRA.U UP0, `(.L_x_58) ;  /* 0x0000000100187547 */ /* 0x000fec000b800000 */
.L_x_59:
[----:B------:R-:W-:Y:S05]  /*3290*/  NANOSLEEP 0x64 ;  /* 0x000000640000795d */ /* 0x000fea0003800000 */
[----:B------:R-:W-:-:S05]  /*32a0*/  UMOV UR4, 0x10 ;  /* 0x0000001000047882 */ /* 0x000fca0000000000 */
[----:B------:R-:W-:Y:S04]  /*32b0*/  DEPBAR.LE SB1, 0x36 ;  /* 0x00009d800000791a */ /* 0x000fe80000000000 */
[----:B------:R-:W1:Y:S02]  /*32c0*/  UTCATOMSWS.FIND_AND_SET.ALIGN UP0, UR4, UR4 ;  /* 0x00000004000475e3 */ /* 0x000e640008000800 */
[----:B-1----:R-:W-:Y:S01]  /*32d0*/  MOV R4, UR4 ;  /* 0x0000000400047c02 */ /* 0x002fe20008000f00 */
[----:B------:R-:W-:Y:S05]  /*32e0*/  BRA.U !UP0, `(.L_x_59) ;  /* 0xfffffffd08e87547 */ /* 0x000fea000b83ffff */
.L_x_58:
[-C--:B------:R-:W-:Y:S02]  /*32f0*/  SHF.L.U32 R3, R3, R4.reuse, RZ ;  /* 0x0000000403037219 */ /* 0x080fe400000006ff */
[----:B------:R-:W-:Y:S01]  /*3300*/  SHF.L.U32 R0, R0, R4, RZ ;  /* 0x0000000400007219 */ /* 0x000fe200000006ff */
[----:B------:R-:W-:Y:S02]  /*3310*/  IMAD.SHL.U32 R4, R4, 0x20, RZ ;  /* 0x0000002004047824 */ /* 0x000fe400078e00ff */
[----:B------:R1:W-:Y:S04]  /*3320*/  ATOMS.OR RZ, [UR5+0x14], R3 ;  /* 0x00001403ffff798c */ /* 0x0003e8000b000005 */
[----:B------:R1:W-:Y:S04]  /*3330*/  ATOMS.OR RZ, [UR5+0x18], R0 ;  /* 0x00001800ffff798c */ /* 0x0003e8000b000005 */
[----:B------:R1:W-:Y:S01]  /*3340*/  STS [UR6+0x140], R4 ;  /* 0x00014004ff007988 */ /* 0x0003e20008000806 */
[----:B------:R-:W-:Y:S05]  /*3350*/  BRA `(.L_x_57) ;  /* 0x0000000000107947 */ /* 0x000fea0003800000 */
.L_x_56:
[----:B------:R-:W-:Y:S02]  /*3360*/  MOV R0, 0xffffffff ;  /* 0xffffffff00007802 */ /* 0x000fe40000000f00 */
[----:B------:R-:W-:-:S03]  /*3370*/  MOV R4, 0x33a0 ;  /* 0x000033a000047802 */ /* 0x000fc60000000f00 */
[----:B------:R1:W-:Y:S04]  /*3380*/  STS [UR6+0x140], R0 ;  /* 0x00014000ff007988 */ /* 0x0003e80008000806 */
[----:B-1---5:R-:W-:Y:S05]  /*3390*/  CALL.REL.NOINC `($__internal_1_$__cuda_sm10x_tcgen05_guardrail_trap_phase_invalid_during_alloc) ;  /* 0x0000005c00387944 */ /* 0x022fea0003c00000 */
.L_x_57:
[----:B------:R-:W-:Y:S05]  /*33a0*/  WARPSYNC.ALL ;  /* 0x0000000000007948 */ /* 0x000fea0003800000 */
[----:B------:R-:W2:Y:S01]  /*33b0*/  S2UR UR4, SR_CgaCtaId ;  /* 0x00000000000479c3 */ /* 0x000ea20000008800 */
[----:B------:R-:W-:Y:S01]  /*33c0*/  UMOV UR41, 0x400 ;  /* 0x0000040000297882 */ /* 0x000fe20000000000 */
[----:B------:R-:W-:-:S06]  /*33d0*/  NOP ;  /* 0x0000000000007918 */ /* 0x000fcc0000000000 */
[----:B------:R-:W-:Y:S06]  /*33e0*/  BAR.ARV 0x6, 0xa0 ;  /* 0x0182800000007b1d */ /* 0x000fec0000002000 */
[----:B------:R-:W3:Y:S01]  /*33f0*/  LDCU UR6, c[0x0][0x38c] ;  /* 0x00007180ff0677ac */ /* 0x000ee20008000800 */
[----:B------:R-:W-:Y:S01]  /*3400*/  LOP3.LUT R2, R2, 0xffff, RZ, 0xc0, !PT ;  /* 0x0000ffff02027812 */ /* 0x000fe200078ec0ff */
[----:B------:R-:W-:Y:S01]  /*3410*/  IMAD.MOV.U32 R11, RZ, RZ, 0x1 ;  /* 0x00000001ff0b7424 */ /* 0x000fe200078e00ff */
[----:B------:R-:W-:Y:S01]  /*3420*/  CS2R R8, SRZ ;  /* 0x0000000000087805 */ /* 0x000fe2000001ff00 */
[----:B------:R-:W4:Y:S01]  /*3430*/  LDCU UR7, c[0x0][0x38c] ;  /* 0x00007180ff0777ac */ /* 0x000f220008000800 */
[----:B------:R-:W-:Y:S01]  /*3440*/  R2UR UR42, R2 ;  /* 0x00000000022a72ca */ /* 0x000fe200000e0000 */
[----:B------:R-:W-:Y:S01]  /*3450*/  IMAD.MOV.U32 R10, RZ, RZ, RZ ;  /* 0x000000ffff0a7224 */ /* 0x000fe200078e00ff */
[----:B------:R-:W-:Y:S01]  /*3460*/  UMOV UR46, URZ ;  /* 0x000000ff002e7c82 */ /* 0x000fe20008000000 */
[----:B------:R-:W-:Y:S01]  /*3470*/  UMOV UR39, URZ ;  /* 0x000000ff00277c82 */ /* 0x000fe20008000000 */
[----:B--2---:R-:W-:Y:S01]  /*3480*/  ULEA UR41, UR4, UR41, 0x18 ;  /* 0x0000002904297291 */ /* 0x004fe2000f8ec0ff */
[----:B------:R-:W-:Y:S01]  /*3490*/  UMOV UR62, 0x0 ;  /* 0x00000000003e7882 */ /* 0x000fe20000000000 */
[----:B------:R-:W-:-:S02]  /*34a0*/  UMOV UR63, 0x8100910 ;  /* 0x08100910003f7882 */ /* 0x000fc40000000000 */
[----:B------:R-:W-:Y:S02]  /*34b0*/  UIADD3 UR5, UPT, UPT, UR41, 0x8400, URZ ;  /* 0x0000840029057890 */ /* 0x000fe4000fffe0ff */
[----:B------:R-:W-:Y:S02]  /*34c0*/  UIADD3 UR4, UPT, UPT, UR41, 0x28400, URZ ;  /* 0x0002840029047890 */ /* 0x000fe4000fffe0ff */
[----:B---3--:R-:W-:Y:S01]  /*34d0*/  UIADD3 UR6, UPT, UPT, UR6, 0x3f, URZ ;  /* 0x0000003f06067890 */ /* 0x008fe2000fffe0ff */
[----:B-1----:R-:W1:Y:S01]  /*34e0*/  LDS R0, [UR41+0x140] ;  /* 0x00014029ff007984 */ /* 0x002e620008000800 */
[----:B------:R-:W-:Y:S02]  /*34f0*/  USHF.R.U32.HI UR5, URZ, 0x4, UR5 ;  /* 0x00000004ff057899 */ /* 0x000fe40008011605 */
[----:B------:R-:W-:Y:S02]  /*3500*/  USHF.R.S32.HI UR47, URZ, 0x1f, UR6 ;  /* 0x0000001fff2f7899 */ /* 0x000fe40008011406 */
[----:B------:R-:W-:-:S02]  /*3510*/  USHF.R.U32.HI UR4, URZ, 0x4, UR4 ;  /* 0x00000004ff047899 */ /* 0x000fc40008011604 */
[----:B------:R-:W-:Y:S02]  /*3520*/  ULEA.HI UR47, UR47, UR6, URZ, 0x6 ;  /* 0x000000062f2f7291 */ /* 0x000fe4000f8f30ff */
[----:B------:R-:W-:Y:S02]  /*3530*/  ULOP3.LUT UR5, UR5, 0x3fff, URZ, 0xc0, !UPT ;  /* 0x00003fff05057892 */ /* 0x000fe4000f8ec0ff */
[----:B------:R-:W-:Y:S02]  /*3540*/  USHF.R.S32.HI UR47, URZ, 0x6, UR47 ;  /* 0x00000006ff2f7899 */ /* 0x000fe4000801142f */
[----:B------:R-:W-:Y:S02]  /*3550*/  ULOP3.LUT UR4, UR4, 0x3fff, URZ, 0xc0, !UPT ;  /* 0x00003fff04047892 */ /* 0x000fe4000f8ec0ff */
[----:B------:R-:W-:Y:S01]  /*3560*/  UISETP.LT.AND UP0, UPT, UR47, 0x1, UPT ;  /* 0x000000012f00788c */ /* 0x000fe2000bf01270 */
[----:B------:R-:W-:Y:S01]  /*3570*/  UMOV UR60, 0x0 ;  /* 0x00000000003c7882 */ /* 0x000fe20000000000 */
[----:B------:R-:W-:-:S02]  /*3580*/  UMOV UR61, 0x8100910 ;  /* 0x08100910003d7882 */ /* 0x000fc40000000000 */
[----:B------:R-:W-:Y:S01]  /*3590*/  USEL UR64, UR47, 0x1, !UP0 ;  /* 0x000000012f407887 */ /* 0x000fe2000c000000 */
[----:B------:R-:W-:Y:S01]  /*35a0*/  UMOV UR58, 0x0 ;  /* 0x00000000003a7882 */ /* 0x000fe20000000000 */
[----:B------:R-:W-:Y:S01]  /*35b0*/  UMOV UR59, 0x8100910 ;  /* 0x08100910003b7882 */ /* 0x000fe20000000000 */
[----:B------:R-:W-:Y:S01]  /*35c0*/  UMOV UR56, 0x0 ;  /* 0x0000000000387882 */ /* 0x000fe20000000000 */
[----:B------:R-:W-:Y:S01]  /*35d0*/  UMOV UR57, 0x8100910 ;  /* 0x0810091000397882 */ /* 0x000fe20000000000 */
[----:B------:R-:W-:Y:S01]  /*35e0*/  UMOV UR54, 0x0 ;  /* 0x0000000000367882 */ /* 0x000fe20000000000 */
[----:B------:R-:W-:Y:S01]  /*35f0*/  UMOV UR55, 0x8100910 ;  /* 0x0810091000377882 */ /* 0x000fe20000000000 */
[----:B------:R-:W-:Y:S01]  /*3600*/  UMOV UR52, 0x0 ;  /* 0x0000000000347882 */ /* 0x000fe20000000000 */
[----:B------:R-:W-:Y:S01]  /*3610*/  UMOV UR53, 0x8100910 ;  /* 0x0810091000357882 */ /* 0x000fe20000000000 */
[----:B------:R-:W-:Y:S02]  /*3620*/  ULOP3.LUT UR43, UR5, 0x10000, URZ, 0xfc, !UPT ;  /* 0x00010000052b7892 */ /* 0x000fe4000f8efcff */
[----:B------:R-:W-:-:S02]  /*3630*/  ULOP3.LUT UR44, UR4, 0x10000, URZ, 0xfc, !UPT ;  /* 0x00010000042c7892 */ /* 0x000fc4000f8efcff */
[----:B------:R-:W-:Y:S02]  /*3640*/  UIADD3 UR64, UPT, UPT, -UR64, URZ, URZ ;  /* 0x000000ff40407290 */ /* 0x000fe4000fffe1ff */
[----:B----4-:R-:W-:Y:S01]  /*3650*/  UISETP.GE.AND UP4, UPT, UR7, 0x1, UPT ;  /* 0x000000010700788c */ /* 0x010fe2000bf86270 */
[----:B------:R-:W-:Y:S01]  /*3660*/  UMOV UR50, 0x0 ;  /* 0x0000000000327882 */ /* 0x000fe20000000000 */
[----:B------:R-:W-:Y:S01]  /*3670*/  UMOV UR51, 0x8100910 ;  /* 0x0810091000337882 */ /* 0x000fe20000000000 */
[----:B------:R-:W-:Y:S01]  /*3680*/  UMOV UR48, 0x0 ;  /* 0x0000000000307882 */ /* 0x000fe20000000000 */
[----:B-1----:R-:W-:Y:S01]  /*3690*/  R2UR UR65, R0 ;  /* 0x00000000004172ca */ /* 0x002fe200000e0000 */
[----:B------:R-:W-:-:S14]  /*36a0*/  UMOV UR49, 0x8100910 ;  /* 0x0810091000317882 */ /* 0x000fdc0000000000 */
.L_x_66:
[----:B------:R-:W-:Y:S02]  /*36b0*/  LEA R0, R10, UR41, 0x3 ;  /* 0x000000290a007c11 */ /* 0x000fe4000f8e18ff */
[----:B------:R-:W-:Y:S02]  /*36c0*/  SHF.L.U32 R2, R9, 0x1f, RZ ;  /* 0x0000001f09027819 */ /* 0x000fe400000006ff */
[----:B------:R-:W-:Y:S01]  /*36d0*/  PLOP3.LUT P0, PT, PT, PT, UP4, 0x80, 0x8 ;  /* 0x000000000008781c */ /* 0x000fe20003f0f048 */
[----:B------:R-:W-:Y:S01]  /*36e0*/  VIADD R3, R0, 0xa0 ;  /* 0x000000a000037836 */ /* 0x000fe20000000000 */
[----:B-1----:R-:W1:Y:S02]  /*36f0*/  SYNCS.PHASECHK.TRANS64.TRYWAIT P1, [R0+URZ+0x90], R2 ;  /* 0x00009002000075a7 */ /* 0x002e6400080211ff */
[----:B-1-3--:R-:W-:Y:S09]  /*3700*/  @!P1 BRA `(.L_x_60) ;  /* 0x00000050005c9947 */ /* 0x00aff20003800000 */
.L_x_153:
[----:B------:R-:W-:Y:S01]  /*3710*/  LEA R4, R10, UR41, 0x4 ;  /* 0x000000290a047c11 */ /* 0x000fe2000f8e20ff */
[----:B------:R-:W-:Y:S01]  /*3720*/  @UP4 ULEA UR4, UR39, UR41, 0x3 ;  /* 0x0000002927044291 */ /* 0x000fe2000f8e18ff */
[----:B------:R-:W-:Y:S01]  /*3730*/  PLOP3.LUT P2, PT, PT, PT, PT, 0x80, 0x8 ;  /* 0x000000000008781c */ /* 0x000fe20003f4f070 */
[----:B------:R-:W-:Y:S01]  /*3740*/  ULEA UR45, UR46, UR41, 0x3 ;  /* 0x000000292e2d7291 */ /* 0x000fe2000f8e18ff */
[----:B------:R-:W-:Y:S01]  /*3750*/  PRMT R3, RZ, 0x654, R3 ;  /* 0x00000654ff037816 */ /* 0x000fe20000000003 */
[----:B------:R-:W-:Y:S01]  /*3760*/  ULEA UR36, UR46, UR65, 0x6 ;  /* 0x000000412e247291 */ /* 0x000fe2000f8e30ff */
[----:B------:R-:W2:Y:S01]  /*3770*/  LDS.128 R4, [R4+0x120] ;  /* 0x0001200004047984 */ /* 0x000ea20000000c00 */
[----:B-1----:R-:W-:Y:S02]  /*3780*/  @P0 SHF.L.U32 R2, R8, 0x1f, RZ ;  /* 0x0000001f08020819 */ /* 0x002fe400000006ff */
[----:B------:R-:W-:Y:S01]  /*3790*/  SHF.L.U32 R0, R11, 0x1f, RZ ;  /* 0x0000001f0b007819 */ /* 0x000fe200000006ff */
[----:B------:R-:W-:Y:S01]  /*37a0*/  @!PT LDS RZ, [RZ] ;  /* 0x00000000fffff984 */ /* 0x000fe20000000800 */
[----:B------:R-:W-:Y:S01]  /*37b0*/  @!PT LDS RZ, [RZ] ;  /* 0x00000000fffff984 */ /* 0x000fe20000000800 */
[----:B------:R-:W-:Y:S01]  /*37c0*/  @!PT LDS RZ, [RZ] ;  /* 0x00000000fffff984 */ /* 0x000fe20000000800 */
[----:B------:R-:W-:Y:S01]  /*37d0*/  @!PT LDS RZ, [RZ] ;  /* 0x00000000fffff984 */ /* 0x000fe20000000800 */
[----:B------:R1:W-:Y:S06]  /*37e0*/  MEMBAR.ALL.CTA ;  /* 0x0000000000007992 */ /* 0x0003ec0000008000 */
[----:B-1----:R-:W1:Y:S02]  /*37f0*/  FENCE.VIEW.ASYNC.S ;  /* 0x00000000000073c6 */ /* 0x002e640000000000 */
[----:B-1----:R1:W-:Y:S01]  /*3800*/  SYNCS.ARRIVE.TRANS64.RED.A1T0 RZ, [R3+URZ], RZ ;  /* 0x000000ff03ff79a7 */ /* 0x0023e200081004ff */
[----:B------:R1:W3:Y:S01]  /*3810*/  @P0 SYNCS.PHASECHK.TRANS64.TRYWAIT P2, [UR4], R2 ;  /* 0x00000002ff0005a7 */ /* 0x0002e20008041104 */
[----:B--2---:R-:W-:Y:S01]  /*3820*/  LOP3.LUT P1, RZ, R6, 0x1, RZ, 0xc0, !PT ;  /* 0x0000000106ff7812 */ /* 0x004fe2000782c0ff */
[----:B------:R-:W2:Y:S02]  /*3830*/  SYNCS.PHASECHK.TRANS64.TRYWAIT P0, [UR45+0xd0], R0 ;  /* 0x0000d000ff0075a7 */ /* 0x000ea4000800112d */
[----:B-123--:R-:W-:Y:S10]  /*3840*/  @!P0 BRA `(.L_x_61) ;  /* 0x0000005000208947 */ /* 0x00eff40003800000 */
.L_x_155:
[----:B------:R-:W-:Y:S01]  /*3850*/  IADD3 R10, PT, PT, R10, 0x1, RZ ;  /* 0x000000010a0a7810 */ /* 0x000fe20007ffe0ff */
[----:B------:R-:W-:Y:S06]  /*3860*/  BRA.U !UP4, `(.L_x_62) ;  /* 0x000000050c107547 */ /* 0x000fec000b800000 */
[----:B------:R-:W-:Y:S01]  /*3870*/  UPLOP3.LUT UP2, UPT, UPT, UPT, UPT, 0x40, 0x4 ;  /* 0x000000000004789c */ /* 0x000fe20003f4e870 */
[----:B------:R-:W-:Y:S01]  /*3880*/  UMOV UR38, UR64 ;  /* 0x0000004000267c82 */ /* 0x000fe20008000000 */
[----:B------:R-:W-:Y:S01]  /*3890*/  UMOV UR37, UR47 ;  /* 0x0000002f00257c82 */ /* 0x000fe20008000000 */
[----:B------:R-:W-:-:S08]  /*38a0*/  UMOV UR5, UR39 ;  /* 0x0000002700057c82 */ /* 0x000fd00008000000 */
.L_x_65:
[----:B------:R-:W-:Y:S02]  /*38b0*/  UIADD3 UR38, UPT, UPT, UR38, 0x1, URZ ;  /* 0x0000000126267890 */ /* 0x000fe4000fffe0ff */
[----:B------:R-:W-:Y:S02]  /*38c0*/  ULEA UR7, UR5, UR41, 0x3 ;  /* 0x0000002905077291 */ /* 0x000fe4000f8e18ff */
[----:B------:R-:W-:Y:S01]  /*38d0*/  UISETP.NE.AND UP3, UPT, UR38, URZ, UPT ;  /* 0x000000ff2600728c */ /* 0x000fe2000bf65270 */
[----:B--23--:R-:W-:Y:S10]  /*38e0*/  @P2 BRA `(.L_x_63) ;  /* 0x00000000000c2947 */ /* 0x00cff40003800000 */
[----:B-1----:R-:W-:Y:S04]  /*38f0*/  SHF.L.U32 R2, R8, 0x1f, RZ ;  /* 0x0000001f08027819 */ /* 0x002fe800000006ff */
[----:B------:R-:W1:Y:S02]  /*3900*/  SYNCS.PHASECHK.TRANS64.TRYWAIT P0, [UR7], R2 ;  /* 0x00000002ff0075a7 */ /* 0x000e640008001107 */
[----:B-1----:R-:W-:Y:S05]  /*3910*/  @!P0 BRA `(.L_x_64) ;  /* 0x0000005000048947 */ /* 0x002fea0003800000 */
.L_x_63:
[----:B------:R-:W-:Y:S01]  /*3920*/  UISETP.NE.AND UP0, UPT, UR37, 0x1, UPT ;  /* 0x000000012500788c */ /* 0x000fe2000bf05270 */
[----:B------:R-:W-:Y:S01]  /*3930*/  PLOP3.LUT P2, PT, PT, PT, PT, 0x80, 0x8 ;  /* 0x000000000008781c */ /* 0x000fe20003f4f070 */
[----:B------:R-:W-:Y:S02]  /*3940*/  UIADD3 UR4, UPT, UPT, UR5, 0x1, URZ ;  /* 0x0000000105047890 */ /* 0x000fe4000fffe0ff */
[----:B------:R-:W-:Y:S02]  /*3950*/  UIADD3 UR40, UPT, UPT, UR7, 0x20, URZ ;  /* 0x0000002007287890 */ /* 0x000fe4000fffe0ff */
[----:B------:R-:W-:Y:S01]  /*3960*/  UISETP.NE.AND UP1, UPT, UR4, 0x4, UPT ;  /* 0x000000040400788c */ /* 0x000fe2000bf25270 */
[----:B------:R-:W-:Y:S01]  /*3970*/  PLOP3.LUT P0, PT, PT, PT, UP0, 0x80, 0x8 ;  /* 0x000000000008781c */ /* 0x000fe20003f0f008 */
[----:B------:R-:W-:Y:S02]  /*3980*/  UIADD3 UR37, UPT, UPT, UR37, -0x1, URZ ;  /* 0xffffffff25257890 */ /* 0x000fe4000fffe0ff */
[----:B------:R-:W-:Y:S02]  /*3990*/  USEL UR6, URZ, 0x1, UP1 ;  /* 0x00000001ff067887 */ /* 0x000fe40008800000 */
[----:B------:R-:W-:Y:S01]  /*39a0*/  USEL UR39, UR4, URZ, UP1 ;  /* 0x000000ff04277287 */ /* 0x000fe20008800000 */
[----:B------:R-:W-:Y:S01]  /*39b0*/  UMOV UR7, 0x40004040 ;  /* 0x4000404000077882 */ /* 0x000fe20000000000 */
[----:B------:R-:W-:Y:S02]  /*39c0*/  UMOV UR35, 0x40004040 ;  /* 0x4000404000237882 */ /* 0x000fe40000000000 */
[----:B------:R-:W-:Y:S01]  /*39d0*/  @UP0 ULEA UR4, UR39, UR41, 0x3 ;  /* 0x0000002927040291 */ /* 0x000fe2000f8e18ff */
[----:B------:R-:W-:Y:S01]  /*39e0*/  LOP3.LUT R8, R8, UR6, RZ, 0x3c, !PT ;  /* 0x0000000608087c12 */ /* 0x000fe2000f8e3cff */
[----:B------:R-:W-:Y:S01]  /*39f0*/  ULEA UR6, UR5, UR44, 0xa ;  /* 0x0000002c05067291 */ /* 0x000fe2000f8e50ff */
[----:B------:R-:W-:Y:S02]  /*3a00*/  UMOV UR33, 0x40004040 ;  /* 0x4000404000217882 */ /* 0x000fe40000000000 */
[----:B-1----:R-:W-:Y:S01]  /*3a10*/  @P0 SHF.L.U32 R0, R8, 0x1f, RZ ;  /* 0x0000001f08000819 */ /* 0x002fe200000006ff */
[----:B------:R-:W-:Y:S02]  /*3a20*/  UIADD3 UR34, UPT, UPT, UR6, 0x2, URZ ;  /* 0x0000000206227890 */ /* 0x000fe4000fffe0ff */
[----:B------:R-:W-:Y:S01]  /*3a30*/  UIADD3 UR30, UPT, UPT, UR6, 0x4, URZ ;  /* 0x00000004061e7890 */ /* 0x000fe2000fffe0ff */
[----:B------:R2:W3:Y:S01]  /*3a40*/  @P0 SYNCS.PHASECHK.TRANS64.TRYWAIT P2, [UR4], R0 ;  /* 0x00000000ff0005a7 */ /* 0x0004e20008041104 */
[----:B------:R-:W-:Y:S02]  /*3a50*/  ULEA UR4, UR5, UR43, 0xb ;  /* 0x0000002b05047291 */ /* 0x000fe4000f8e58ff */
[----:B------:R-:W-:Y:S02]  /*3a60*/  UIADD3 UR26, UPT, UPT, UR6, 0x6, URZ ;  /* 0x00000006061a7890 */ /* 0x000fe4000fffe0ff */
        /* <DEDUP_REMOVED lines=10> */
[----:B------:R-:W-:Y:S01]  /*3b10*/  UIADD3 UR8, UPT, UPT, UR4, 0x406, URZ ;  /* 0x0000040604087890 */ /* 0x000fe2000fffe0ff */
[----:B------:R-:W-:Y:S01]  /*3b20*/  UMOV UR5, 0x40004040 ;  /* 0x4000404000057882 */ /* 0x000fe20000000000 */
[----:B------:R-:W-:Y:S01]  /*3b30*/  UMOV UR31, 0x40004040 ;  /* 0x40004040001f7882 */ /* 0x000fe20000000000 */
[----:B------:R1:W-:Y:S01]  /*3b40*/  UTCHMMA gdesc[UR4], gdesc[UR6], tmem[UR36], tmem[UR62], idesc[UR63], UP2 ;  /* 0x00ff3e06040075ea */ /* 0x0003e20009000024 */
[----:B------:R-:W-:Y:S01]  /*3b50*/  UPLOP3.LUT UP2, UPT, UPT, UPT, UPT, 0x80, 0x8 ;  /* 0x000000000008789c */ /* 0x000fe20003f4f070 */
[----:B------:R2:W-:Y:S01]  /*3b60*/  UTCHMMA gdesc[UR32], gdesc[UR34], tmem[UR36], tmem[UR60], idesc[UR61], UPT ;  /* 0x00ff3c22200075ea */ /* 0x0005e2000b800024 */
[----:B------:R-:W-:Y:S01]  /*3b70*/  UMOV UR29, 0x40004040 ;  /* 0x40004040001d7882 */ /* 0x000fe20000000000 */
[----:B------:R-:W-:Y:S01]  /*3b80*/  UMOV UR27, 0x40004040 ;  /* 0x40004040001b7882 */ /* 0x000fe20000000000 */
        /* <DEDUP_REMOVED lines=12> */
[----:B------:R-:W-:Y:S01]  /*3c50*/  UMOV UR9, 0x40004040 ;  /* 0x4000404000097882 */ /* 0x000fe20000000000 */
[----:B------:R2:W-:Y:S01]  /*3c60*/  UTCHMMA gdesc[UR12], gdesc[UR14], tmem[UR36], tmem[UR50], idesc[UR51], UPT ;  /* 0x00ff320e0c0075ea */ /* 0x0005e2000b800024 */
[----:B------:R2:W-:Y:S01]  /*3c70*/  UTCHMMA gdesc[UR8], gdesc[UR10], tmem[UR36], tmem[UR48], idesc[UR49], UPT ;  /* 0x00ff300a080075ea */ /* 0x0005e2000b800024 */
[----:B------:R2:W-:Y:S01]  /*3c80*/  UTCBAR.MULTICAST [UR40], URZ, UR42 ;  /* 0x000000ff280073e9 */ /* 0x0005e2000800082a */
[----:B-1----:R-:W-:Y:S01]  /*3c90*/  UMOV UR5, UR39 ;  /* 0x0000002700057c82 */ /* 0x002fe20008000000 */
[----:B------:R-:W-:Y:S05]  /*3ca0*/  BRA.U UP3, `(.L_x_65) ;  /* 0xfffffffd03007547 */ /* 0x000fea000b83ffff */
.L_x_62:
[----:B------:R-:W-:Y:S01]  /*3cb0*/  UIADD3 UR4, UPT, UPT, UR46, 0x1, URZ ;  /* 0x000000012e047890 */ /* 0x000fe2000fffe0ff */
[C---:B------:R-:W-:Y:S01]  /*3cc0*/  ISETP.NE.AND P0, PT, R10.reuse, 0x2, PT ;  /* 0x000000020a00780c */ /* 0x040fe20003f05270 */
[----:B------:R-:W-:Y:S02]  /*3cd0*/  UIADD3 UR5, UPT, UPT, UR45, 0xb0, URZ ;  /* 0x000000b02d057890 */ /* 0x000fe4000fffe0ff */
[----:B------:R-:W-:Y:S01]  /*3ce0*/  UISETP.NE.AND UP0, UPT, UR4, 0x4, UPT ;  /* 0x000000040400788c */ /* 0x000fe2000bf05270 */
[----:B-12---:R-:W-:Y:S02]  /*3cf0*/  SEL R0, RZ, 0x1, P0 ;  /* 0x00000001ff007807 */ /* 0x006fe40000000000 */
[----:B------:R-:W-:Y:S01]  /*3d00*/  SEL R10, R10, RZ, P0 ;  /* 0x000000ff0a0a7207 */ /* 0x000fe20000000000 */
[----:B------:R-:W-:Y:S01]  /*3d10*/  USEL UR6, URZ, 0x1, UP0 ;  /* 0x00000001ff067887 */ /* 0x000fe20008000000 */
[----:B------:R-:W-:Y:S01]  /*3d20*/  LOP3.LUT R9, R9, R0, RZ, 0x3c, !PT ;  /* 0x0000000009097212 */ /* 0x000fe200078e3cff */
[----:B------:R-:W-:Y:S01]  /*3d30*/  USEL UR46, UR4, URZ, UP0 ;  /* 0x000000ff042e7287 */ /* 0x000fe20008000000 */
[----:B------:R1:W-:Y:S03]  /*3d40*/  UTCBAR [UR5], URZ ;  /* 0x000000ff050073e9 */ /* 0x0003e600080000ff */
[----:B------:R-:W-:Y:S01]  /*3d50*/  LOP3.LUT R11, R11, UR6, RZ, 0x3c, !PT ;  /* 0x000000060b0b7c12 */ /* 0x000fe2000f8e3cff */
[----:B------:R-:W-:Y:S07]  /*3d60*/  @P1 BRA `(.L_x_66) ;  /* 0xfffffff800501947 */ /* 0x000fee000383ffff */
[----:B------:R-:W2:Y:S01]  /*3d70*/  S2UR UR8, SR_CgaCtaId ;  /* 0x00000000000879c3 */ /* 0x000ea20000008800 */
[----:B------:R-:W-:Y:S01]  /*3d80*/  ELECT P0, URZ, PT ;  /* 0x0000000000ff782f */ /* 0x000fe20003800000 */
[----:B------:R-:W-:Y:S01]  /*3d90*/  IMAD.MOV.U32 R0, RZ, RZ, 0x1 ;  /* 0x00000001ff007424 */ /* 0x000fe200078e00ff */
[----:B------:R-:W-:Y:S01]  /*3da0*/  UIADD3 UR41, UPT, UPT, UR41, 0xd0, URZ ;  /* 0x000000d029297890 */ /* 0x000fe2000fffe0ff */
[----:B------:R-:W-:Y:S01]  /*3db0*/  SHF.L.U32 R2, R11, 0x1f, RZ ;  /* 0x0000001f0b027819 */ /* 0x000fe200000006ff */
[----:B------:R-:W-:-:S03]  /*3dc0*/  UMOV UR4, 0x40 ;  /* 0x0000004000047882 */ /* 0x000fc60000000000 */
[----:B------:R-:W-:Y:S01]  /*3dd0*/  UVIRTCOUNT.DEALLOC.SMPOOL 0x80 ;  /* 0x000000800000784c */ /* 0x000fe20000000000 */
[----:B--2---:R-:W-:Y:S02]  /*3de0*/  ULEA UR8, UR8, UR4, 0x18 ;  /* 0x0000000408087291 */ /* 0x004fe4000f8ec0ff */
[----:B------:R-:W-:-:S07]  /*3df0*/  ULEA UR4, UR46, UR41, 0x3 ;  /* 0x000000292e047291 */ /* 0x000fce000f8e18ff */
[----:B------:R2:W-:Y:S02]  /*3e00*/  @P0 STS.U8 [UR8+0x1c], R0 ;  /* 0x00001c00ff000988 */ /* 0x0005e40008000008 */
[----:B------:R-:W4:Y:S02]  /*3e10*/  SYNCS.PHASECHK.TRANS64.TRYWAIT P0, [UR4], R2 ;  /* 0x00000002ff0075a7 */ /* 0x000f240008001104 */
[----:B--2-4-:R-:W-:Y:S05]  /*3e20*/  @!P0 BRA `(.L_x_67) ;  /* 0x0000004800d88947 */ /* 0x014fea0003800000 */
.L_x_158:
[----:B------:R-:W-:-:S04]  /*3e30*/  UIADD3 UR4, UPT, UPT, UR46, 0x1, URZ ;  /* 0x000000012e047890 */ /* 0x000fc8000fffe0ff */
[----:B------:R-:W-:-:S04]  /*3e40*/  UISETP.NE.AND UP0, UPT, UR4, 0x4, UPT ;  /* 0x000000040400788c */ /* 0x000fc8000bf05270 */
[----:B------:R-:W-:Y:S02]  /*3e50*/  USEL UR6, URZ, 0x1, UP0 ;  /* 0x00000001ff067887 */ /* 0x000fe40008000000 */
[----:B------:R-:W-:-:S04]  /*3e60*/  USEL UR4, UR4, URZ, UP0 ;  /* 0x000000ff04047287 */ /* 0x000fc80008000000 */
[----:B-1----:R-:W-:Y:S01]  /*3e70*/  ULEA UR5, UR4, UR41, 0x3 ;  /* 0x0000002904057291 */ /* 0x002fe2000f8e18ff */
[----:B--2---:R-:W-:-:S04]  /*3e80*/  LOP3.LUT R2, R11, UR6, RZ, 0x3c, !PT ;  /* 0x000000060b027c12 */ /* 0x004fc8000f8e3cff */
[----:B------:R-:W-:-:S04]  /*3e90*/  SHF.L.U32 R3, R2, 0x1f, RZ ;  /* 0x0000001f02037819 */ /* 0x000fc800000006ff */
[----:B------:R-:W1:Y:S02]  /*3ea0*/  SYNCS.PHASECHK.TRANS64.TRYWAIT P0, [UR5], R3 ;  /* 0x00000003ff0075a7 */ /* 0x000e640008001105 */
[----:B-1----:R-:W-:Y:S05]  /*3eb0*/  @!P0 BRA `(.L_x_68) ;  /* 0x0000004800cc8947 */ /* 0x002fea0003800000 */
.L_x_160:
        /* <DEDUP_REMOVED lines=9> */
.L_x_162:
[----:B------:R-:W-:-:S04]  /*3f50*/  UIADD3 UR4, UPT, UPT, UR4, 0x1, URZ ;  /* 0x0000000104047890 */ /* 0x000fc8000fffe0ff */
[----:B------:R-:W-:-:S04]  /*3f60*/  UISETP.NE.AND UP0, UPT, UR4, 0x4, UPT ;  /* 0x000000040400788c */ /* 0x000fc8000bf05270 */
[----:B------:R-:W-:Y:S02]  /*3f70*/  USEL UR5, URZ, 0x1, UP0 ;  /* 0x00000001ff057887 */ /* 0x000fe40008000000 */
[----:B------:R-:W-:-:S04]  /*3f80*/  USEL UR4, UR4, URZ, UP0 ;  /* 0x000000ff04047287 */ /* 0x000fc80008000000 */
[----:B------:R-:W-:Y:S01]  /*3f90*/  ULEA UR4, UR4, UR41, 0x3 ;  /* 0x0000002904047291 */ /* 0x000fe2000f8e18ff */
[----:B------:R-:W-:-:S04]  /*3fa0*/  LOP3.LUT R2, R2, UR5, RZ, 0x3c, !PT ;  /* 0x0000000502027c12 */ /* 0x000fc8000f8e3cff */
[----:B------:R-:W-:-:S04]  /*3fb0*/  SHF.L.U32 R2, R2, 0x1f, RZ ;  /* 0x0000001f02027819 */ /* 0x000fc800000006ff */
[----:B------:R-:W2:Y:S02]  /*3fc0*/  SYNCS.PHASECHK.TRANS64.TRYWAIT P0, [UR4], R2 ;  /* 0x00000002ff0075a7 */ /* 0x000ea40008001104 */
[----:B--2---:R-:W-:Y:S05]  /*3fd0*/  @!P0 BRA `(.L_x_70) ;  /* 0x0000004800b48947 */ /* 0x004fea0003800000 */
.L_x_164:
[----:B------:R-:W-:Y:S01]  /*3fe0*/  NOP ;  /* 0x0000000000007918 */ /* 0x000fe20000000000 */
[----:B-1----:R-:W1:Y:S01]  /*3ff0*/  LDS R0, [UR8+0x14] ;  /* 0x00001408ff007984 */ /* 0x002e620008000800 */
[----:B------:R-:W-:Y:S01]  /*4000*/  ULOP3.LUT UR4, UR65, 0xffff, URZ, 0xc0, !UPT ;  /* 0x0000ffff41047892 */ /* 0x000fe2000f8ec0ff */
[----:B------:R-:W-:Y:S01]  /*4010*/  UMOV UR5, 0xffff ;  /* 0x0000ffff00057882 */ /* 0x000fe20000000000 */
[----:B------:R-:W-:Y:S02]  /*4020*/  UMOV UR6, 0x1 ;  /* 0x0000000100067882 */ /* 0x000fe40000000000 */
[----:B------:R-:W-:-:S04]  /*4030*/  USHF.R.U32.HI UR4, URZ, 0x5, UR4 ;  /* 0x00000005ff047899 */ /* 0x000fc80008011604 */
[----:B------:R-:W-:Y:S02]  /*4040*/  USHF.L.U32 UR5, UR5, UR4, URZ ;  /* 0x0000000405057299 */ /* 0x000fe400080006ff */
[----:B------:R-:W-:-:S04]  /*4050*/  USHF.L.U32 UR4, UR6, UR4, URZ ;  /* 0x0000000406047299 */ /* 0x000fc800080006ff */
[----:B-1----:R-:W-:-:S04]  /*4060*/  LOP3.LUT R0, R0, UR5, RZ, 0xc0, !PT ;  /* 0x0000000500007c12 */ /* 0x002fc8000f8ec0ff */
[----:B------:R-:W-:-:S13]  /*4070*/  ISETP.NE.AND P0, PT, R0, UR5, PT ;  /* 0x0000000500007c0c */ /* 0x000fda000bf05270 */
[----:B------:R-:W-:Y:S05]  /*4080*/  @P0 BRA `(.L_x_71) ;  /* 0x0000000000580947 */ /* 0x000fea0003800000 */
[----:B------:R-:W1:Y:S02]  /*4090*/  LDS R0, [UR8+0x18] ;  /* 0x00001808ff007984 */ /* 0x000e640008000800 */
[----:B-1----:R-:W-:-:S04]  /*40a0*/  LOP3.LUT R0, R0, UR4, RZ, 0xc0, !PT ;  /* 0x0000000400007c12 */ /* 0x002fc8000f8ec0ff */
[----:B------:R-:W-:-:S13]  /*40b0*/  ISETP.NE.AND P0, PT, R0, UR4, PT ;  /* 0x0000000400007c0c */ /* 0x000fda000bf05270 */
[----:B------:R-:W-:Y:S05]  /*40c0*/  @P0 BRA `(.L_x_72) ;  /* 0x00000000003c0947 */ /* 0x000fea0003800000 */
[----:B------:R-:W1:Y:S01]  /*40d0*/  S2R R2, SR_LANEID ;  /* 0x0000000000027919 */ /* 0x000e620000000000 */
[----:B------:R-:W-:-:S06]  /*40e0*/  ULOP3.LUT UR5, URZ, UR5, URZ, 0x33, !UPT ;  /* 0x00000005ff057292 */ /* 0x000fcc000f8e33ff */
[----:B------:R-:W-:-:S04]  /*40f0*/  IMAD.U32 R0, RZ, RZ, UR5 ;  /* 0x00000005ff007e24 */ /* 0x000fc8000f8e00ff */
[----:B------:R2:W4:Y:S02]  /*4100*/  REDUX UR7, R0 ;  /* 0x00000000000773c4 */ /* 0x0005240000000000 */
[----:B------:R1:W-:Y:S01]  /*4110*/  UTCATOMSWS.AND URZ, UR5 ;  /* 0x0000000500ff79e3 */ /* 0x0003e20008000000 */
[----:B--2---:R-:W-:Y:S01]  /*4120*/  LOP3.LUT R0, RZ, UR4, RZ, 0x33, !PT ;  /* 0x00000004ff007c12 */ /* 0x004fe2000f8e33ff */
[----:B------:R-:W-:Y:S02]  /*4130*/  VOTEU.ANY UR4, UPT, PT ;  /* 0x0000000000047886 */ /* 0x000fe400038e0100 */
[----:B------:R-:W-:Y:S02]  /*4140*/  UFLO.U32 UR4, UR4 ;  /* 0x00000004000472bd */ /* 0x000fe400080e0000 */
[----:B------:R-:W2:Y:S04]  /*4150*/  REDUX UR6, R0 ;  /* 0x00000000000673c4 */ /* 0x000ea80000000000 */
[----:B-1----:R-:W-:-:S02]  /*4160*/  ISETP.EQ.U32.AND P0, PT, R2, UR4, PT ;  /* 0x0000000402007c0c */ /* 0x002fc4000bf02070 */
[----:B----4-:R-:W-:-:S11]  /*4170*/  MOV R2, UR7 ;  /* 0x0000000700027c02 */ /* 0x010fd60008000f00 */
[----:B------:R1:W-:Y:S01]  /*4180*/  @P0 ATOMS.AND RZ, [UR8+0x14], R2 ;  /* 0x00001402ffff098c */ /* 0x0003e2000a800008 */
[----:B--2---:R-:W-:-:S05]  /*4190*/  IMAD.U32 R0, RZ, RZ, UR6 ;  /* 0x00000006ff007e24 */ /* 0x004fca000f8e00ff */
[----:B------:R1:W-:Y:S01]  /*41a0*/  @P0 ATOMS.AND RZ, [UR8+0x18], R0 ;  /* 0x00001800ffff098c */ /* 0x0003e2000a800008 */
[----:B------:R-:W-:Y:S05]  /*41b0*/  BRA `(.L_x_73) ;  /* 0x0000000000147947 */ /* 0x000fea0003800000 */
.L_x_72:
[----:B------:R-:W-:Y:S02]  /*41c0*/  MOV R2, 0x41e0 ;  /* 0x000041e000027802 */ /* 0x000fe40000000f00 */
[----:B---3-5:R-:W-:Y:S05]  /*41d0*/  CALL.REL.NOINC `($__internal_0_$__cuda_sm10x_tcgen05_guardrail_trap_col_being_dealloced_not_returned_by_alloc) ;  /* 0x0000004c009c7944 */ /* 0x028fea0003c00000 */
[----:B------:R-:W-:Y:S05]  /*41e0*/  BRA `(.L_x_73) ;  /* 0x0000000000087947 */ /* 0x000fea0003800000 */
.L_x_71:
[----:B------:R-:W-:Y:S02]  /*41f0*/  MOV R2, 0x4210 ;  /* 0x0000421000027802 */ /* 0x000fe40000000f00 */
[----:B---3-5:R-:W-:Y:S05]  /*4200*/  CALL.REL.NOINC `($__internal_2_$__cuda_sm10x_tcgen05_guardrail_trap_unallocated_columns_being_dealloced) ;  /* 0x0000004c00a87944 */ /* 0x028fea0003c00000 */
.L_x_73:
[----:B------:R-:W-:Y:S01]  /*4210*/  NOP ;  /* 0x0000000000007918 */ /* 0x000fe20000000000 */
[----:B------:R-:W-:Y:S05]  /*4220*/  EXIT ;  /* 0x000000000000794d */ /* 0x000fea0003800000 */
.L_x_55:
[----:B------:R-:W-:-:S09]  /*4230*/  UISETP.NE.OR UP0, UPT, UR17, 0x3, !UP3 ;  /* 0x000000031100788c */ /* 0x000fd2000df05670 */
[----:B------:R-:W-:Y:S05]  /*4240*/  BRA.U UP0, `(.L_x_74) ;  /* 0x0000001100547547 */ /* 0x000fea000b800000 */
[----:B------:R-:W1:Y:S01]  /*4250*/  LDCU UR31, c[0x0][0x370] ;  /* 0x00006e00ff1f77ac */ /* 0x000e620008000800 */
[----:B------:R-:W2:Y:S01]  /*4260*/  LDC.64 R16, c[0x0][0x348] ;  /* 0x0000d200ff107b82 */ /* 0x000ea20000000a00 */
[----:B------:R-:W-:Y:S02]  /*4270*/  HFMA2 R13, -RZ, RZ, 0, 0 ;  /* 0x00000000ff0d7431 */ /* 0x000fe400000001ff */
[----:B------:R-:W-:Y:S01]  /*4280*/  IMAD.MOV.U32 R15, RZ, RZ, 0x1 ;  /* 0x00000001ff0f7424 */ /* 0x000fe200078e00ff */
[----:B------:R-:W1:Y:S01]  /*4290*/  LDCU.128 UR48, c[0x0][0xb10] ;  /* 0x00016200ff3077ac */ /* 0x000e620008000c00 */
[----:B------:R-:W-:Y:S01]  /*42a0*/  IMAD.MOV.U32 R14, RZ, RZ, RZ ;  /* 0x000000ffff0e7224 */ /* 0x000fe200078e00ff */
[----:B------:R-:W-:Y:S01]  /*42b0*/  MOV R7, 0x2000 ;  /* 0x0000200000077802 */ /* 0x000fe20000000f00 */
[----:B------:R-:W3:Y:S01]  /*42c0*/  LDCU UR30, c[0x0][0x374] ;  /* 0x00006e80ff1e77ac */ /* 0x000ee20008000800 */
[----:B------:R-:W4:Y:S01]  /*42d0*/  LDC.64 R2, c[0x0][0x888] ;  /* 0x00022200ff027b82 */ /* 0x000f220000000a00 */
[----:B------:R-:W3:Y:S01]  /*42e0*/  LDCU UR15, c[0x0][0xb0c] ;  /* 0x00016180ff0f77ac */ /* 0x000ee20008000800 */
[----:B------:R-:W2:Y:S06]  /*42f0*/  LDCU UR41, c[0x0][0xb20] ;  /* 0x00016400ff2977ac */ /* 0x000eac0008000800 */
[----:B------:R-:W4:Y:S01]  /*4300*/  LDC.64 R4, c[0x0][0x890] ;  /* 0x00022400ff047b82 */ /* 0x000f220000000a00 */
[----:B------:R-:W2:Y:S01]  /*4310*/  LDCU UR4, c[0x0][0xb30] ;  /* 0x00016600ff0477ac */ /* 0x000ea20008000800 */
[----:B------:R-:W-:Y:S01]  /*4320*/  UMOV UR21, 0x400 ;  /* 0x0000040000157882 */ /* 0x000fe20000000000 */
[----:B-1----:R-:W-:-:S02]  /*4330*/  UIMAD.WIDE.U32 UR6, UR31, UR48, URZ ;  /* 0x000000301f0672a5 */ /* 0x002fc4000f8e00ff */
[----:B---3--:R-:W-:Y:S02]  /*4340*/  UIMAD.WIDE.U32 UR8, UR30, UR51, URZ ;  /* 0x000000331e0872a5 */ /* 0x008fe4000f8e00ff */
[----:B------:R-:W-:Y:S02]  /*4350*/  ULEA UR21, UR47, UR21, 0x18 ;  /* 0x000000152f157291 */ /* 0x000fe4000f8ec0ff */
[----:B------:R-:W-:Y:S02]  /*4360*/  UPLOP3.LUT UP3, UPT, UPT, UPT, UPT, 0x40, 0x4 ;  /* 0x000000000004789c */ /* 0x000fe40003f6e870 */
[----:B------:R-:W-:Y:S01]  /*4370*/  UIADD3 UR37, UPT, UPT, UR21, 0x58, URZ ;  /* 0x0000005815257890 */ /* 0x000fe2000fffe0ff */
[----:B------:R-:W-:Y:S01]  /*4380*/  UMOV UR6, UR7 ;  /* 0x0000000700067c82 */ /* 0x000fe20008000000 */
[----:B------:R-:W-:Y:S01]  /*4390*/  UMOV UR38, UR9 ;  /* 0x0000000900267c82 */ /* 0x000fe20008000000 */
[----:B------:R-:W-:Y:S02]  /*43a0*/  UISETP.GE.AND UP0, UPT, UR42, 0x1, UPT ;  /* 0x000000012a00788c */ /* 0x000fe4000bf06270 */
[----:B------:R-:W-:Y:S01]  /*43b0*/  UISETP.NE.AND UP4, UPT, UR42, 0x1, UPT ;  /* 0x000000012a00788c */ /* 0x000fe2000bf85270 */
[----:B------:R-:W1:Y:S01]  /*43c0*/  LDCU.64 UR22, c[0x0][0xb28] ;  /* 0x00016500ff1677ac */ /* 0x000e620008000a00 */
[----:B------:R-:W-:-:S02]  /*43d0*/  UISETP.NE.AND UP6, UPT, UR15, 0x1, UPT ;  /* 0x000000010f00788c */ /* 0x000fc4000bfc5270 */
[----:B------:R-:W-:Y:S02]  /*43e0*/  UISETP.NE.AND UP5, UPT, UR50, 0x1, UPT ;  /* 0x000000013200788c */ /* 0x000fe4000bfa5270 */
[----:B------:R-:W-:Y:S02]  /*43f0*/  UIADD3 UR33, UPT, UPT, UR21, 0x40, URZ ;  /* 0x0000004015217890 */ /* 0x000fe4000fffe0ff */
[----:B------:R-:W-:Y:S02]  /*4400*/  UIADD3 UR25, UPT, UPT, UR21, 0x48, URZ ;  /* 0x0000004815197890 */ /* 0x000fe4000fffe0ff */
[----:B------:R-:W-:Y:S02]  /*4410*/  UIADD3 UR17, UPT, UPT, UR21, 0x50, URZ ;  /* 0x0000005015117890 */ /* 0x000fe4000fffe0ff */
[----:B------:R-:W-:Y:S02]  /*4420*/  UPRMT UR37, UR47, 0x654, UR37 ;  /* 0x000006542f257896 */ /* 0x000fe40008000025 */
[----:B------:R-:W-:-:S02]  /*4430*/  USHF.R.U32.HI UR39, URZ, UR49, UR6 ;  /* 0x00000031ff277299 */ /* 0x000fc40008011606 */
[----:B--2---:R-:W-:Y:S02]  /*4440*/  USHF.R.U32.HI UR38, URZ, UR41, UR38 ;  /* 0x00000029ff267299 */ /* 0x004fe40008011626 */
[----:B------:R-:W-:-:S11]  /*4450*/  UISETP.NE.AND UP2, UPT, UR4, 0x1, UPT ;  /* 0x000000010400788c */ /* 0x000fd6000bf45270 */
.L_x_85:
[C---:B------:R-:W-:Y:S02]  /*4460*/  LEA R12, R14.reuse, UR21, 0x3 ;  /* 0x000000150e0c7c11 */ /* 0x040fe4000f8e18ff */
[----:B------:R-:W-:Y:S02]  /*4470*/  SHF.L.U32 R0, R13, 0x1f, RZ ;  /* 0x0000001f0d007819 */ /* 0x000fe400000006ff */
[----:B------:R-:W-:Y:S02]  /*4480*/  LEA R8, R14, UR21, 0x4 ;  /* 0x000000150e087c11 */ /* 0x000fe4000f8e20ff */
[----:B--2---:R-:W2:Y:S02]  /*4490*/  SYNCS.PHASECHK.TRANS64.TRYWAIT P0, [R12+URZ+0x90], R0 ;  /* 0x000090000c0075a7 */ /* 0x004ea400080011ff */
[----:B--2---:R-:W-:Y:S05]  /*44a0*/  @!P0 BRA `(.L_x_75) ;  /* 0x0000004400988947 */ /* 0x004fea0003800000 */
.L_x_165:
[----:B------:R-:W3:Y:S01]  /*44b0*/  LDS.128 R8, [R8+0x120] ;  /* 0x0001200008087984 */ /* 0x000ee20000000c00 */
[----:B------:R-:W-:Y:S01]  /*44c0*/  UISETP.GE.AND UP0, UPT, UR42, 0x1, UPT ;  /* 0x000000012a00788c */ /* 0x000fe2000bf06270 */
[----:B------:R-:W-:Y:S01]  /*44d0*/  @!PT LDS RZ, [RZ] ;  /* 0x00000000fffff984 */ /* 0x000fe20000000800 */
[----:B------:R-:W-:Y:S01]  /*44e0*/  @!PT LDS RZ, [RZ] ;  /* 0x00000000fffff984 */ /* 0x000fe20000000800 */
[----:B------:R-:W-:Y:S01]  /*44f0*/  @!PT LDS RZ, [RZ] ;  /* 0x00000000fffff984 */ /* 0x000fe20000000800 */
[----:B------:R-:W-:Y:S01]  /*4500*/  @!PT LDS RZ, [RZ] ;  /* 0x00000000fffff984 */ /* 0x000fe20000000800 */
[----:B------:R1:W-:Y:S06]  /*4510*/  MEMBAR.ALL.CTA ;  /* 0x0000000000007992 */ /* 0x0003ec0000008000 */
[----:B-1----:R-:W1:Y:S01]  /*4520*/  FENCE.VIEW.ASYNC.S ;  /* 0x00000000000073c6 */ /* 0x002e620000000000 */
[----:B---3--:R-:W-:Y:S11]  /*4530*/  LOP3.LUT P0, RZ, R10, 0x1, RZ, 0xc0, !PT ;  /* 0x000000010aff7812 */ /* 0x008ff6000780c0ff */
[----:B------:R-:W-:Y:S02]  /*4540*/  @!UPT UIADD3 URZ, UPT, UPT, URZ, URZ, URZ ;  /* 0x000000fffffff290 */ /* 0x000fe4000fffe0ff */
[----:B-1----:R-:W-:Y:S01]  /*4550*/  VOTEU.ANY UP1, P0 ;  /* 0x0000000000ff7886 */ /* 0x002fe20000020100 */
[----:B------:R-:W-:Y:S11]  /*4560*/  PLOP3.LUT P0, PT, PT, PT, UP1, 0x80, 0x8 ;  /* 0x000000000008781c */ /* 0x000ff60003f0f018 */
[----:B------:R-:W-:Y:S02]  /*4570*/  @!UPT UIADD3 URZ, UPT, UPT, URZ, URZ, URZ ;  /* 0x000000fffffff290 */ /* 0x000fe4000fffe0ff */
[----:B--2---:R-:W-:Y:S02]  /*4580*/  @P0 SHF.R.U32.HI R0, RZ, 0x10, R9 ;  /* 0x00000010ff000819 */ /* 0x004fe40000011609 */
[----:B------:R-:W-:Y:S02]  /*4590*/  @P0 MOV R6, R8 ;  /* 0x0000000800060202 */ /* 0x000fe40000000f00 */
[----:B------:R-:W-:Y:S01]  /*45a0*/  @P0 R2UR UR4, R0 ;  /* 0x00000000000402ca */ /* 0x000fe200000e0000 */
[----:B------:R-:W-:Y:S01]  /*45b0*/  VIADD R0, R12, 0xa0 ;  /* 0x000000a00c007836 */ /* 0x000fe20000000000 */
[----:B------:R-:W-:Y:S02]  /*45c0*/  @P0 LOP3.LUT R8, R9, 0xffff, RZ, 0xc0, !PT ;  /* 0x0000ffff09080812 */ /* 0x000fe400078ec0ff */
[----:B------:R-:W-:Y:S02]  /*45d0*/  @P0 R2UR UR6, R6 ;  /* 0x00000000060602ca */ /* 0x000fe400000e0000 */
[----:B------:R-:W-:Y:S02]  /*45e0*/  PRMT R0, RZ, 0x654, R0 ;  /* 0x00000654ff007816 */ /* 0x000fe40000000000 */
[----:B------:R-:W-:Y:S02]  /*45f0*/  @P0 R2UR UR5, R8 ;  /* 0x00000000080502ca */ /* 0x000fe400000e0000 */
[----:B------:R1:W-:Y:S03]  /*4600*/  SYNCS.ARRIVE.TRANS64.RED.A1T0 RZ, [R0+URZ], RZ ;  /* 0x000000ff00ff79a7 */ /* 0x0003e600081004ff */
[----:B------:R-:W-:Y:S04]  /*4610*/  @UP1 UMOV UR29, UR4 ;  /* 0x00000004001d1c82 */ /* 0x000fe80008000000 */
[----:B------:R-:W-:Y:S04]  /*4620*/  @UP1 UMOV UR14, UR6 ;  /* 0x00000006000e1c82 */ /* 0x000fe80008000000 */
[----:B------:R-:W-:Y:S01]  /*4630*/  @UP1 UMOV UR13, UR5 ;  /* 0x00000005000d1c82 */ /* 0x000fe20008000000 */
[----:B------:R-:W-:Y:S05]  /*4640*/  BRA.U !UP0, `(.L_x_76) ;  /* 0x0000000108a47547 */ /* 0x000fea000b800000 */
[----:B------:R-:W-:Y:S02]  /*4650*/  UIMAD.WIDE.U32 UR18, UR13, UR51, URZ ;  /* 0x000000330d1272a5 */ /* 0x000fe4000f8e00ff */
[----:B------:R-:W-:Y:S02]  /*4660*/  UIMAD.WIDE.U32 UR26, UR14, UR48, URZ ;  /* 0x000000300e1a72a5 */ /* 0x000fe4000f8e00ff */
[----:B------:R-:W-:Y:S02]  /*4670*/  USEL UR4, UR30, UR38, !UP5 ;  /* 0x000000261e047287 */ /* 0x000fe4000e800000 */
[----:B------:R-:W-:Y:S02]  /*4680*/  USEL UR7, UR31, UR39, !UP6 ;  /* 0x000000271f077287 */ /* 0x000fe4000f000000 */
[----:B------:R-:W-:Y:S02]  /*4690*/  UIMAD.WIDE.U32 UR8, UR4, UR22, URZ ;  /* 0x00000016040872a5 */ /* 0x000fe4000f8e00ff */
[----:B------:R-:W-:Y:S01]  /*46a0*/  UIMAD.WIDE.U32 UR10, UR7, UR22, URZ ;  /* 0x00000016070a72a5 */ /* 0x000fe2000f8e00ff */
[----:B------:R-:W-:Y:S02]  /*46b0*/  UMOV UR5, UR19 ;  /* 0x0000001300057c82 */ /* 0x000fe40008000000 */
[----:B------:R-:W-:Y:S03]  /*46c0*/  USHF.R.U32.HI UR6, URZ, UR41, UR5 ;  /* 0x00000029ff067299 */ /* 0x000fe60008011605 */
[----:B------:R-:W-:Y:S01]  /*46d0*/  UMOV UR5, UR27 ;  /* 0x0000001b00057c82 */ /* 0x000fe20008000000 */
[----:B------:R-:W-:Y:S02]  /*46e0*/  USEL UR6, UR13, UR6, !UP5 ;  /* 0x000000060d067287 */ /* 0x000fe4000e800000 */
[----:B------:R-:W-:Y:S03]  /*46f0*/  USHF.R.U32.HI UR12, URZ, UR49, UR5 ;  /* 0x00000031ff0c7299 */ /* 0x000fe60008011605 */
[----:B------:R-:W-:Y:S02]  /*4700*/  UMOV UR5, UR9 ;  /* 0x0000000900057c82 */ /* 0x000fe40008000000 */
[----:B------:R-:W-:Y:S03]  /*4710*/  @UP4 USHF.R.U32.HI UR4, URZ, UR23, UR5 ;  /* 0x00000017ff044299 */ /* 0x000fe60008011605 */
[----:B------:R-:W-:Y:S01]  /*4720*/  UMOV UR5, UR11 ;  /* 0x0000000b00057c82 */ /* 0x000fe20008000000 */
[----:B------:R-:W-:Y:S02]  /*4730*/  UIMAD UR4, UR42, UR4, URZ ;  /* 0x000000042a0472a4 */ /* 0x000fe4000f8e02ff */
[----:B------:R-:W-:Y:S02]  /*4740*/  @UP4 USHF.R.U32.HI UR7, URZ, UR23, UR5 ;  /* 0x00000017ff074299 */ /* 0x000fe40008011605 */
[----:B------:R-:W-:Y:S02]  /*4750*/  UIMAD.WIDE.U32 UR10, UR6, UR22, URZ ;  /* 0x00000016060a72a5 */ /* 0x000fe4000f8e00ff */
[----:B------:R-:W-:Y:S02]  /*4760*/  USEL UR5, UR14, UR12, !UP6 ;  /* 0x0000000c0e057287 */ /* 0x000fe4000f000000 */
[----:B------:R-:W-:Y:S02]  /*4770*/  UIMAD UR8, UR42, UR7, URZ ;  /* 0x000000072a0872a4 */ /* 0x000fe4000f8e02ff */
[----:B------:R-:W-:Y:S03]  /*4780*/  UISETP.GE.AND UP0, UPT, UR6, UR4, UPT ;  /* 0x000000040600728c */ /* 0x000fe6000bf06270 */
[----:B------:R-:W-:Y:S01]  /*4790*/  UMOV UR4, UR11 ;  /* 0x0000000b00047c82 */ /* 0x000fe20008000000 */
[----:B------:R-:W-:Y:S02]  /*47a0*/  UISETP.GE.OR UP0, UPT, UR5, UR8, UP0 ;  /* 0x000000080500728c */ /* 0x000fe40008706670 */
[----:B------:R-:W-:Y:S02]  /*47b0*/  USHF.R.U32.HI UR4, URZ, UR23, UR4 ;  /* 0x00000017ff047299 */ /* 0x000fe40008011604 */
[----:B------:R-:W-:Y:S02]  /*47c0*/  UIMAD.WIDE.U32 UR8, UR5, UR22, URZ ;  /* 0x00000016050872a5 */ /* 0x000fe4000f8e00ff */
[----:B------:R-:W-:Y:S04]  /*47d0*/  USEL UR10, UR6, UR4, !UP4 ;  /* 0x00000004060a7287 */ /* 0x000fe8000e000000 */
[----:B------:R-:W-:Y:S01]  /*47e0*/  UIADD3 UR11, UPT, UPT, -UR10, URZ, URZ ;  /* 0x000000ff0a0b7290 */ /* 0x000fe2000fffe1ff */
[----:B------:R-:W-:Y:S02]  /*47f0*/  @!UP0 UMOV UR4, UR9 ;  /* 0x0000000900048c82 */ /* 0x000fe40008000000 */
[----:B------:R-:W-:Y:S02]  /*4800*/  @!UP0 USHF.R.U32.HI UR4, URZ, UR23, UR4 ;  /* 0x00000017ff048299 */ /* 0x000fe40008011604 */
[----:B------:R-:W-:Y:S02]  /*4810*/  UIMAD UR8, UR42, UR11, UR6 ;  /* 0x0000000b2a0872a4 */ /* 0x000fe4000f8e0206 */
[----:B------:R-:W-:Y:S04]  /*4820*/  @!UP0 USEL UR4, UR5, UR4, !UP4 ;  /* 0x0000000405048287 */ /* 0x000fe8000e000000 */
[----:B------:R-:W-:Y:S02]  /*4830*/  @!UP0 UIMAD UR8, UR7, UR8, UR4 ;  /* 0x00000008070882a4 */ /* 0x000fe4000f8e0204 */
[----:B------:R-:W-:Y:S02]  /*4840*/  @!UP0 UIADD3 UR9, UPT, UPT, UR10, -UR4, URZ ;  /* 0x800000040a098290 */ /* 0x000fe4000fffe0ff */
[----:B------:R-:W-:Y:S02]  /*4850*/  UIADD3 UR4, UPT, UPT, -UR5, URZ, URZ ;  /* 0x000000ff05047290 */ /* 0x000fe4000fffe1ff */
[----:B------:R-:W-:Y:S02]  /*4860*/  UIADD3 UR7, UPT, UPT, -UR6, URZ, URZ ;  /* 0x000000ff06077290 */ /* 0x000fe4000fffe1ff */
[----:B------:R-:W-:Y:S02]  /*4870*/  @!UP0 UIMAD UR6, UR9, UR42, UR5 ;  /* 0x0000002a090682a4 */ /* 0x000fe4000f8e0205 */
[----:B------:R-:W-:Y:S02]  /*4880*/  UIMAD UR14, UR15, UR4, UR14 ;  /* 0x000000040f0e72a4 */ /* 0x000fe4000f8e020e */
[----:B------:R-:W-:Y:S01]  /*4890*/  UIMAD UR13, UR50, UR7, UR13 ;  /* 0x00000007320d72a4 */ /* 0x000fe2000f8e020d */
[----:B------:R-:W-:Y:S02]  /*48a0*/  @!UP0 UMOV UR5, UR8 ;  /* 0x0000000800058c82 */ /* 0x000fe40008000000 */
[----:B------:R-:W-:Y:S02]  /*48b0*/  UIMAD UR14, UR5, UR15, UR14 ;  /* 0x0000000f050e72a4 */ /* 0x000fe4000f8e020e */
[----:B------:R-:W-:Y:S11]  /*48c0*/  UIMAD UR13, UR6, UR50, UR13 ;  /* 0x00000032060d72a4 */ /* 0x000ff6000f8e020d */
[----:B------:R-:W-:Y:S01]  /*48d0*/  @!UPT UIADD3 URZ, UPT, UPT, URZ, URZ, URZ ;  /* 0x000000fffffff290 */ /* 0x000fe2000fffe0ff */
.L_x_76:
[----:B------:R-:W2:Y:S01]  /*48e0*/  @!UP2 LDCU.128 UR8, c[0x0][0xb10] ;  /* 0x00016200ff08a7ac */ /* 0x000ea20008000c00 */
[C---:B----4-:R-:W-:Y:S02]  /*48f0*/  ISETP.NE.U32.AND P1, PT, R4.reuse, RZ, PT ;  /* 0x000000ff0400720c */ /* 0x050fe40003f25070 */
[----:B------:R-:W-:Y:S02]  /*4900*/  ISETP.NE.U32.AND P0, PT, R4, RZ, PT ;  /* 0x000000ff0400720c */ /* 0x000fe40003f05070 */
[C---:B------:R-:W-:Y:S02]  /*4910*/  ISETP.NE.AND.EX P1, PT, R5.reuse, RZ, PT, P1 ;  /* 0x000000ff0500720c */ /* 0x040fe40003f25310 */
[----:B------:R-:W-:Y:S01]  /*4920*/  ISETP.NE.AND.EX P0, PT, R5, RZ, PT, P0 ;  /* 0x000000ff0500720c */ /* 0x000fe20003f05300 */
[----:B------:R-:W3:Y:S01]  /*4930*/  @!UP2 LDCU UR5, c[0x0][0xb0c] ;  /* 0x00016180ff05a7ac */ /* 0x000ee20008000800 */
[----:B------:R-:W-:Y:S01]  /*4940*/  SHF.L.U32 R9, R15, 0x1f, RZ ;  /* 0x0000001f0f097819 */ /* 0x000fe200000006ff */
[----:B------:R-:W-:Y:S02]  /*4950*/  USHF.L.U32 UR35, UR16, 0x7, URZ ;  /* 0x0000000710237899 */ /* 0x000fe400080006ff */
[----:B------:R-:W-:Y:S02]  /*4960*/  USHF.L.U32 UR34, UR20, 0x6, URZ ;  /* 0x0000000614227899 */ /* 0x000fe400080006ff */
[----:B--2---:R-:W-:Y:S07]  /*4970*/  UIMAD.WIDE.U32 UR6, UR14, UR8, URZ ;  /* 0x000000080e0672a5 */ /* 0x004fee000f8e00ff */
[----:B------:R-:W-:Y:S01]  /*4980*/  @!UP2 UMOV UR4, UR7 ;  /* 0x000000070004ac82 */ /* 0x000fe20008000000 */
[----:B---3--:R-:W-:Y:S02]  /*4990*/  @!UP2 UISETP.NE.AND UP0, UPT, UR5, 0x1, UPT ;  /* 0x000000010500a88c */ /* 0x008fe4000bf05270 */
[----:B------:R-:W-:Y:S02]  /*49a0*/  @!UP2 USHF.R.U32.HI UR4, URZ, UR9, UR4 ;  /* 0x00000009ff04a299 */ /* 0x000fe40008011604 */
[----:B------:R-:W-:Y:S02]  /*49b0*/  UIMAD.WIDE.U32 UR6, UR13, UR11, URZ ;  /* 0x0000000b0d0672a5 */ /* 0x000fe4000f8e00ff */
[----:B------:R-:W-:Y:S02]  /*49c0*/  @!UP2 USEL UR8, UR14, UR4, !UP0 ;  /* 0x000000040e08a287 */ /* 0x000fe4000c000000 */
[----:B------:R-:W-:Y:S03]  /*49d0*/  @!UP2 UISETP.NE.AND UP0, UPT, UR10, 0x1, UPT ;  /* 0x000000010a00a88c */ /* 0x000fe6000bf05270 */
[----:B------:R-:W-:Y:S02]  /*49e0*/  @!UP2 UMOV UR6, UR7 ;  /* 0x000000070006ac82 */ /* 0x000fe40008000000 */
[----:B------:R-:W2:Y:S02]  /*49f0*/  @!UP2 LDCU UR4, c[0x0][0xb20] ;  /* 0x00016400ff04a7ac */ /* 0x000ea40008000800 */
[----:B--2---:R-:W-:Y:S04]  /*4a00*/  @!UP2 USHF.R.U32.HI UR6, URZ, UR4, UR6 ;  /* 0x00000004ff06a299 */ /* 0x004fe80008011606 */
[----:B------:R-:W-:Y:S04]  /*4a10*/  @!UP2 USEL UR6, UR13, UR6, !UP0 ;  /* 0x000000060d06a287 */ /* 0x000fe8000c000000 */
[----:B------:R-:W-:Y:S02]  /*4a20*/  @!UP2 UIADD3 UR4, UPT, UPT, -UR8, UR6, URZ ;  /* 0x000000060804a290 */ /* 0x000fe4000fffe1ff */
[----:B------:R-:W-:Y:S02]  /*4a30*/  @!UP2 UIADD3 UR6, UPT, UPT, UR8, -UR6, URZ ;  /* 0x800000060806a290 */ /* 0x000fe4000fffe0ff */
[----:B------:R-:W-:Y:S02]  /*4a40*/  @!UP2 UIMAD UR14, UR4, UR5, UR14 ;  /* 0x00000005040ea2a4 */ /* 0x000fe4000f8e020e */
[----:B------:R-:W-:Y:S01]  /*4a50*/  @!UP2 UIMAD UR13, UR6, UR10, UR13 ;  /* 0x0000000a060da2a4 */ /* 0x000fe2000f8e020d */
[----:B------:R-:W-:Y:S11]  /*4a60*/  BRA.U UP3, `(.L_x_77) ;  /* 0x0000000103107547 */ /* 0x000ff6000b800000 */
[----:B------:R-:W-:Y:S04]  /*4a70*/  MOV R6, UR40 ;  /* 0x0000002800067c02 */ /* 0x000fe80008000f00 */
[----:B------:R-:W-:Y:S04]  /*4a80*/  SHF.L.U32 R6, R6, 0x1f, RZ ;  /* 0x0000001f06067819 */ /* 0x000fe800000006ff */
[----:B------:R-:W2:Y:S02]  /*4a90*/  SYNCS.PHASECHK.TRANS64.TRYWAIT P2, [UR21+0x88], R6 ;  /* 0x00008806ff0075a7 */ /* 0x000ea40008041115 */
[----:B--2---:R-:W-:Y:S05]  /*4aa0*/  @!P2 BRA `(.L_x_78) ;  /* 0x00000040002ca947 */ /* 0x004fea0003800000 */
.L_x_77:
[----:B------:R-:W-:Y:S05]  /*4ab0*/  @!P1 BRA `(.L_x_79) ;  /* 0x0000000000309947 */ /* 0x000fea0003800000 */
[----:B------:R-:W-:Y:S01]  /*4ac0*/  ISETP.NE.U32.AND P1, PT, R2, RZ, PT ;  /* 0x000000ff0200720c */ /* 0x000fe20003f25070 */
[----:B------:R-:W2:Y:S01]  /*4ad0*/  LDCU.64 UR4, c[0x0][0x358] ;  /* 0x00006b00ff0477ac */ /* 0x000ea20008000a00 */
[----:B------:R-:W-:Y:S02]  /*4ae0*/  IMAD.MOV.U32 R26, RZ, RZ, 0x1 ;  /* 0x00000001ff1a7424 */ /* 0x000fe400078e00ff */
[----:B------:R-:W-:Y:S11]  /*4af0*/  ISETP.NE.AND.EX P1, PT, R3, RZ, PT, P1 ;  /* 0x000000ff0300720c */ /* 0x000ff60003f25310 */
[----:B------:R-:W-:Y:S02]  /*4b00*/  @!UPT UIADD3 URZ, UPT, UPT, URZ, URZ, URZ ;  /* 0x000000fffffff290 */ /* 0x000fe4000fffe0ff */
[----:B------:R-:W3:Y:S01]  /*4b10*/  @P1 LDC.64 R10, c[0x0][0x888] ;  /* 0x00022200ff0a1b82 */ /* 0x000ee20000000a00 */
[----:B-1----:R-:W-:Y:S04]  /*4b20*/  @P1 IMAD R0, R4, UR36, RZ ;  /* 0x0000002404001c24 */ /* 0x002fe8000f8e02ff */
[----:B---3--:R-:W-:Y:S04]  /*4b30*/  @P1 IMAD.WIDE R10, R0, 0x4, R10 ;  /* 0x00000004000a1825 */ /* 0x008fe800078e020a */
[----:B------:R-:W-:Y:S01]  /*4b40*/  HFMA2 R0, -RZ, RZ, 0, 5.9604644775390625e-08 ;  /* 0x00000001ff007431 */ /* 0x000fe200000001ff */
[----:B--2--5:R2:W5:Y:S04]  /*4b50*/  @P1 LDG.E R27, desc[UR4][R10.64] ;  /* 0x000000040a1b1981 */ /* 0x024568000c1e1900 */
[----:B------:R-:W-:Y:S01]  /*4b60*/  @!P1 PRMT R26, R0, 0x7610, R26 ;  /* 0x00007610001a9816 */ /* 0x000fe2000000001a */
[----:B--2---:R-:W3:Y:S06]  /*4b70*/  @!P1 LDC R27, c[0x0][0x880] ;  /* 0x00022000ff1b9b82 */ /* 0x004eec0000000800 */
.L_x_79:
[----:B---3-5:R-:W-:Y:S01]  /*4b80*/  @!P0 FSETP.EQ.AND P1, PT, R27, RZ, PT ;  /* 0x000000ff1b00820b */ /* 0x028fe20003f22000 */
[----:B------:R-:W-:Y:S01]  /*4b90*/  @!UPT UIADD3 URZ, UPT, UPT, URZ, URZ, URZ ;  /* 0x000000fffffff290 */ /* 0x000fe2000fffe0ff */
[----:B------:R-:W-:Y:S11]  /*4ba0*/  @!P0 BRA `(.L_x_80) ;  /* 0x0000000000188947 */ /* 0x000ff60003800000 */
[----:B------:R-:W-:Y:S02]  /*4bb0*/  LOP3.LUT P0, RZ, R26, 0xff, RZ, 0xc0, !PT ;  /* 0x000000ff1aff7812 */ /* 0x000fe4000780c0ff */
[----:B------:R-:W-:Y:S04]  /*4bc0*/  ISETP.NE.U32.AND P1, PT, R2, RZ, PT ;  /* 0x000000ff0200720c */ /* 0x000fe80003f25070 */
[----:B------:R-:W-:Y:S04]  /*4bd0*/  ISETP.NE.AND.EX P1, PT, R3, RZ, PT, P1 ;  /* 0x000000ff0300720c */ /* 0x000fe80003f25310 */
[----:B------:R-:W-:Y:S03]  /*4be0*/  PLOP3.LUT P1, PT, P1, PT, PT, 0x8, 0x80 ;  /* 0x000000000080781c */ /* 0x000fe60000f2e170 */
[----:B------:R-:W-:Y:S11]  /*4bf0*/  @P0 FSETP.EQ.AND P1, PT, R27, RZ, PT ;  /* 0x000000ff1b00020b */ /* 0x000ff60003f22000 */
[----:B------:R-:W-:Y:S02]  /*4c00*/  @!UPT UIADD3 URZ, UPT, UPT, URZ, URZ, URZ ;  /* 0x000000fffffff290 */ /* 0x000fe4000fffe0ff */
.L_x_80:
[----:B------:R-:W2:Y:S01]  /*4c10*/  SYNCS.PHASECHK.TRANS64.TRYWAIT P2, [UR21+0x60], R9 ;  /* 0x00006009ff0075a7 */ /* 0x000ea20008041115 */
[----:B------:R-:W-:Y:S04]  /*4c20*/  ELECT P0, URZ, PT ;  /* 0x0000000000ff782f */ /* 0x000fe80003800000 */
[----:B------:R-:W-:Y:S11]  /*4c30*/  PLOP3.LUT P1, PT, P1, P0, PT, 0xf2, 0x2f ;  /* 0x00000000002f781c */ /* 0x000ff60000f21e72 */
[----:B------:R-:W-:Y:S02]  /*4c40*/  @!UPT UIADD3 URZ, UPT, UPT, URZ, URZ, URZ ;  /* 0x000000fffffff290 */ /* 0x000fe4000fffe0ff */
[----:B------:R-:W-:Y:S05]  /*4c50*/  @!P1 IADD3 R8, P0, PT, R16, 0x580, RZ ;  /* 0x0000058010089810 */ /* 0x000fea0007f1e0ff */
[----:B-1----:R-:W-:Y:S01]  /*4c60*/  @!P1 IMAD.X R6, RZ, RZ, R17, P0 ;  /* 0x000000ffff069224 */ /* 0x002fe200000e0611 */
[----:B--2---:R-:W-:Y:S07]  /*4c70*/  @!P2 BRA `(.L_x_81) ;  /* 0x0000003c00d0a947 */ /* 0x004fee0003800000 */
.L_x_168:
[----:B------:R-:W-:Y:S01]  /*4c80*/  @!P1 R2UR UR5, R8 ;  /* 0x00000000080592ca */ /* 0x000fe200000e0000 */
[----:B------:R-:W-:Y:S01]  /*4c90*/  VOTEU.ALL UP0, P1 ;  /* 0x0000000000ff7886 */ /* 0x000fe20000800000 */
[----:B------:R-:W-:Y:S01]  /*4ca0*/  @!P1 R2UR UR4, R6 ;  /* 0x00000000060492ca */ /* 0x000fe200000e0000 */
[----:B-1----:R-:W-:Y:S01]  /*4cb0*/  @!P1 IMAD.MOV.U32 R0, RZ, RZ, 0x2000 ;  /* 0x00002000ff009424 */ /* 0x002fe200078e00ff */
[----:B------:R-:W-:Y:S01]  /*4cc0*/  UMOV UR8, 0x0 ;  /* 0x0000000000087882 */ /* 0x000fe20000000000 */
[----:B------:R-:W-:Y:S01]  /*4cd0*/  UMOV UR9, 0x10000000 ;  /* 0x1000000000097882 */ /* 0x000fe20000000000 */
[----:B------:R-:W-:Y:S01]  /*4ce0*/  @!UP0 UIADD3 UR32, UPT, UPT, UR21, 0x200, URZ ;  /* 0x0000020015208890 */ /* 0x000fe2000fffe0ff */
[----:B------:R-:W-:Y:S01]  /*4cf0*/  @!P1 IADD3 R8, P0, PT, R16, 0x580, RZ ;  /* 0x0000058010089810 */ /* 0x000fe20007f1e0ff */
[----:B------:R-:W-:Y:S01]  /*4d00*/  VOTEU.ALL UP0, P1 ;  /* 0x0000000000ff7886 */ /* 0x000fe20000800000 */
[----:B------:R-:W-:Y:S03]  /*4d10*/  UPRMT UR6, UR47, 0x654, UR33 ;  /* 0x000006542f067896 */ /* 0x000fe60008000021 */
[----:B------:R-:W-:Y:S02]  /*4d20*/  @!P1 IMAD.X R6, RZ, RZ, R17, P0 ;  /* 0x000000ffff069224 */ /* 0x000fe400000e0611 */
[----:B------:R-:W-:Y:S02]  /*4d30*/  IMAD.U32 R10, RZ, RZ, UR5 ;  /* 0x00000005ff0a7e24 */ /* 0x000fe4000f8e00ff */
[----:B------:R-:W-:Y:S03]  /*4d40*/  IMAD.U32 R11, RZ, RZ, UR4 ;  /* 0x00000004ff0b7e24 */ /* 0x000fe6000f8e00ff */
[----:B------:R-:W-:Y:S02]  /*4d50*/  @!P1 R2UR UR4, R10 ;  /* 0x000000000a0492ca */ /* 0x000fe400000e0000 */
[----:B------:R-:W-:Y:S11]  /*4d60*/  @!P1 R2UR UR5, R11 ;  /* 0x000000000b0592ca */ /* 0x000ff600000e0000 */
[----:B------:R-:W-:Y:S02]  /*4d70*/  @!UPT UIADD3 URZ, UPT, UPT, URZ, URZ, URZ ;  /* 0x000000fffffff290 */ /* 0x000fe4000fffe0ff */
[----:B------:R1:W-:Y:S01]  /*4d80*/  @!UP0 UTMALDG.3D [UR32], [UR4], desc[UR8] ;  /* 0x00000820040085b4 */ /* 0x0003e20008011000 */
[----:B------:R1:W-:Y:S01]  /*4d90*/  @!P1 SYNCS.ARRIVE.TRANS64.RED.A0TR RZ, [UR21+0x40], R0 ;  /* 0x00004000ffff99a7 */ /* 0x0003e20008300415 */
[----:B------:R-:W-:Y:S01]  /*4da0*/  SYNCS.ARRIVE.TRANS64.RED.A1T0 RZ, [UR6], RZ ;  /* 0x000000ffffff79a7 */ /* 0x000fe20008100406 */
[----:B------:R-:W2:Y:S02]  /*4db0*/  SYNCS.PHASECHK.TRANS64.TRYWAIT P2, [UR21+0x68], R9 ;  /* 0x00006809ff0075a7 */ /* 0x000ea40008041115 */
[----:B-12---:R-:W-:Y:S05]  /*4dc0*/  @!P2 BRA `(.L_x_82) ;  /* 0x0000003c0094a947 */ /* 0x006fea0003800000 */
.L_x_170:
        /* <DEDUP_REMOVED lines=8> */
[----:B------:R-:W-:Y:S01]  /*4e50*/  @!UP0 UIADD3 UR24, UPT, UPT, UR21, 0x2200, URZ ;  /* 0x0000220015188890 */ /* 0x000fe2000fffe0ff */
[----:B------:R-:W-:Y:S01]  /*4e60*/  VOTEU.ALL UP0, P1 ;  /* 0x0000000000ff7886 */ /* 0x000fe20000800000 */
[----:B------:R-:W-:Y:S01]  /*4e70*/  UMOV UR27, UR35 ;  /* 0x00000023001b7c82 */ /* 0x000fe20008000000 */
[----:B------:R-:W-:Y:S02]  /*4e80*/  UMOV UR28, UR36 ;  /* 0x00000024001c7c82 */ /* 0x000fe40008000000 */
[----:B------:R-:W-:Y:S01]  /*4e90*/  IMAD.U32 R10, RZ, RZ, UR5 ;  /* 0x00000005ff0a7e24 */ /* 0x000fe2000f8e00ff */
[----:B------:R-:W-:Y:S01]  /*4ea0*/  UPRMT UR6, UR47, 0x654, UR25 ;  /* 0x000006542f067896 */ /* 0x000fe20008000019 */
[----:B------:R-:W-:Y:S02]  /*4eb0*/  IMAD.U32 R11, RZ, RZ, UR4 ;  /* 0x00000004ff0b7e24 */ /* 0x000fe4000f8e00ff */
[----:B------:R-:W-:Y:S01]  /*4ec0*/  @!P1 IMAD.X R6, RZ, RZ, R17, P0 ;  /* 0x000000ffff069224 */ /* 0x000fe200000e0611 */
        /* <DEDUP_REMOVED lines=8> */
.L_x_172:
[----:B------:R-:W-:Y:S01]  /*4f50*/  @!P1 R2UR UR5, R8 ;  /* 0x00000000080592ca */ /* 0x000fe200000e0000 */
[----:B------:R-:W-:Y:S01]  /*4f60*/  VOTEU.ALL UP0, P1 ;  /* 0x0000000000ff7886 */ /* 0x000fe20000800000 */
[----:B------:R-:W-:Y:S01]  /*4f70*/  @!P1 R2UR UR4, R6 ;  /* 0x00000000060492ca */ /* 0x000fe200000e0000 */
[----:B-1----:R-:W-:Y:S01]  /*4f80*/  @!P1 IMAD.MOV.U32 R0, RZ, RZ, 0x2000 ;  /* 0x00002000ff009424 */ /* 0x002fe200078e00ff */
[----:B------:R-:W-:Y:S01]  /*4f90*/  UMOV UR8, 0x0 ;  /* 0x0000000000087882 */ /* 0x000fe20000000000 */
[----:B------:R-:W-:Y:S01]  /*4fa0*/  UMOV UR9, 0x10000000 ;  /* 0x1000000000097882 */ /* 0x000fe20000000000 */
[----:B------:R-:W-:Y:S01]  /*4fb0*/  @!UP0 UIADD3 UR18, UPT, UPT, UR34, 0x20, URZ ;  /* 0x0000002022128890 */ /* 0x000fe2000fffe0ff */
[----:B------:R-:W-:Y:S01]  /*4fc0*/  VIADD R14, R14, 0x1 ;  /* 0x000000010e0e7836 */ /* 0x000fe20000000000 */
[----:B------:R-:W-:Y:S01]  /*4fd0*/  @!UP0 UIADD3 UR16, UPT, UPT, UR21, 0x4200, URZ ;  /* 0x0000420015108890 */ /* 0x000fe2000fffe0ff */
[----:B------:R-:W-:Y:S01]  /*4fe0*/  VOTEU.ALL UP0, P1 ;  /* 0x0000000000ff7886 */ /* 0x000fe20000800000 */
[----:B------:R-:W-:Y:S01]  /*4ff0*/  UMOV UR19, UR35 ;  /* 0x0000002300137c82 */ /* 0x000fe20008000000 */
[----:B------:R-:W-:Y:S02]  /*5000*/  UMOV UR20, UR36 ;  /* 0x0000002400147c82 */ /* 0x000fe40008000000 */
[----:B------:R-:W-:Y:S01]  /*5010*/  IMAD.U32 R10, RZ, RZ, UR5 ;  /* 0x00000005ff0a7e24 */ /* 0x000fe2000f8e00ff */
[----:B------:R-:W-:Y:S01]  /*5020*/  UPRMT UR6, UR47, 0x654, UR17 ;  /* 0x000006542f067896 */ /* 0x000fe20008000011 */
        /* <DEDUP_REMOVED lines=9> */
.L_x_174:
[----:B------:R-:W-:Y:S01]  /*50c0*/  @!P1 IADD3 R6, P0, PT, R16, 0x580, RZ ;  /* 0x0000058010069810 */ /* 0x000fe20007f1e0ff */
[----:B------:R-:W-:Y:S01]  /*50d0*/  VOTEU.ALL UP0, P1 ;  /* 0x0000000000ff7886 */ /* 0x000fe20000800000 */
[----:B------:R-:W-:Y:S01]  /*50e0*/  UMOV UR6, 0x0 ;  /* 0x0000000000067882 */ /* 0x000fe20000000000 */
[----:B------:R-:W-:Y:S01]  /*50f0*/  UMOV UR7, 0x10000000 ;  /* 0x1000000000077882 */ /* 0x000fe20000000000 */
[----:B------:R-:W-:Y:S01]  /*5100*/  @!P1 R2UR UR5, R6 ;  /* 0x00000000060592ca */ /* 0x000fe200000e0000 */
[----:B-1----:R-:W-:Y:S01]  /*5110*/  @!P1 IMAD.X R0, RZ, RZ, R17, P0 ;  /* 0x000000ffff009224 */ /* 0x002fe200000e0611 */
[----:B------:R-:W-:Y:S01]  /*5120*/  @!UP0 UIADD3 UR10, UPT, UPT, UR34, 0x30, URZ ;  /* 0x00000030220a8890 */ /* 0x000fe2000fffe0ff */
[----:B------:R-:W-:Y:S01]  /*5130*/  R2UR UR16, R53 ;  /* 0x00000000351072ca */ /* 0x000fe200000e0000 */
[----:B------:R-:W-:Y:S01]  /*5140*/  @!UP0 UIADD3 UR8, UPT, UPT, UR21, 0x6200, URZ ;  /* 0x0000620015088890 */ /* 0x000fe2000fffe0ff */
[----:B------:R-:W-:Y:S01]  /*5150*/  ISETP.NE.AND P0, PT, R14, 0x2, PT ;  /* 0x000000020e00780c */ /* 0x000fe20003f05270 */
[----:B------:R-:W-:Y:S01]  /*5160*/  @!UP0 UIADD3 UR9, UPT, UPT, UR21, 0x58, URZ ;  /* 0x0000005815098890 */ /* 0x000fe2000fffe0ff */
[----:B------:R-:W-:Y:S01]  /*5170*/  @!P1 R2UR UR4, R0 ;  /* 0x00000000000492ca */ /* 0x000fe200000e0000 */
[----:B------:R-:W-:Y:S01]  /*5180*/  VOTEU.ALL UP0, P1 ;  /* 0x0000000000ff7886 */ /* 0x000fe20000800000 */
[----:B------:R-:W-:Y:S01]  /*5190*/  UMOV UR11, UR35 ;  /* 0x00000023000b7c82 */ /* 0x000fe20008000000 */
[----:B------:R-:W-:Y:S01]  /*51a0*/  UMOV UR12, UR36 ;  /* 0x00000024000c7c82 */ /* 0x000fe20008000000 */
[----:B------:R-:W-:Y:S01]  /*51b0*/  SEL R0, RZ, 0x1, P0 ;  /* 0x00000001ff007807 */ /* 0x000fe20000000000 */
[----:B------:R-:W-:Y:S01]  /*51c0*/  UIADD3 UR20, UPT, UPT, UR13, UR63, URZ ;  /* 0x0000003f0d147290 */ /* 0x000fe2000fffe0ff */
[----:B------:R-:W-:Y:S01]  /*51d0*/  IMAD.U32 R8, RZ, RZ, UR5 ;  /* 0x00000005ff087e24 */ /* 0x000fe2000f8e00ff */
[----:B------:R-:W-:Y:S01]  /*51e0*/  LOP3.LUT R15, R15, 0x1, RZ, 0x3c, !PT ;  /* 0x000000010f0f7812 */ /* 0x000fe200078e3cff */
[----:B------:R-:W-:Y:S01]  /*51f0*/  UPLOP3.LUT UP3, UPT, UPT, UPT, UPT, 0x80, 0x8 ;  /* 0x000000000008789c */ /* 0x000fe20003f6f070 */
[----:B------:R-:W-:Y:S01]  /*5200*/  LOP3.LUT R13, R13, R0, RZ, 0x3c, !PT ;  /* 0x000000000d0d7212 */ /* 0x000fe200078e3cff */
[----:B------:R-:W-:Y:S01]  /*5210*/  UIADD3 UR16, UPT, UPT, UR14, UR16, URZ ;  /* 0x000000100e107290 */ /* 0x000fe2000fffe0ff */
[----:B------:R-:W-:Y:S01]  /*5220*/  SEL R14, R14, RZ, P0 ;  /* 0x000000ff0e0e7207 */ /* 0x000fe20000000000 */
[----:B------:R-:W-:Y:S01]  /*5230*/  UMOV UR36, UR29 ;  /* 0x0000001d00247c82 */ /* 0x000fe20008000000 */
[----:B------:R-:W-:Y:S01]  /*5240*/  IMAD.U32 R9, RZ, RZ, UR4 ;  /* 0x00000004ff097e24 */ /* 0x000fe2000f8e00ff */
[----:B------:R-:W-:Y:S04]  /*5250*/  @!P1 R2UR UR4, R8 ;  /* 0x00000000080492ca */ /* 0x000fe800000e0000 */
[----:B------:R-:W-:Y:S11]  /*5260*/  @!P1 R2UR UR5, R9 ;  /* 0x00000000090592ca */ /* 0x000ff600000e0000 */
[----:B------:R-:W-:Y:S02]  /*5270*/  @!UPT UIADD3 URZ, UPT, UPT, URZ, URZ, URZ ;  /* 0x000000fffffff290 */ /* 0x000fe4000fffe0ff */
[----:B------:R2:W-:Y:S01]  /*5280*/  @!UP0 UTMALDG.3D [UR8], [UR4], desc[UR6] ;  /* 0x00000608040085b4 */ /* 0x0005e20008011000 */
[----:B------:R2:W-:Y:S01]  /*5290*/  @!P1 SYNCS.ARRIVE.TRANS64.RED.A0TR RZ, [UR21+0x58], R7 ;  /* 0x00005807ffff99a7 */ /* 0x0005e20008300415 */
[----:B------:R-:W-:Y:S01]  /*52a0*/  SYNCS.ARRIVE.TRANS64.RED.A1T0 RZ, [UR37], RZ ;  /* 0x000000ffffff79a7 */ /* 0x000fe20008100425 */
[----:B------:R-:W-:Y:S05]  /*52b0*/  BRA.U UP1, `(.L_x_85) ;  /* 0xfffffff101687547 */ /* 0x000fea000b83ffff */
[----:B------:R-:W-:-:S04]  /*52c0*/  SHF.L.U32 R2, R15, 0x1f, RZ ;  /* 0x0000001f0f027819 */ /* 0x000fc800000006ff */
[----:B------:R-:W1:Y:S02]  /*52d0*/  SYNCS.PHASECHK.TRANS64.TRYWAIT P0, [UR21+0x60], R2 ;  /* 0x00006002ff0075a7 */ /* 0x000e640008001115 */
[----:B-1----:R-:W-:Y:S05]  /*52e0*/  @!P0 BRA `(.L_x_86) ;  /* 0x0000003800948947 */ /* 0x002fea0003800000 */
.L_x_176:
[----:B------:R-:W3:Y:S02]  /*52f0*/  SYNCS.PHASECHK.TRANS64.TRYWAIT P0, [UR21+0x68], R2 ;  /* 0x00006802ff0075a7 */ /* 0x000ee40008001115 */
[----:B---3--:R-:W-:Y:S05]  /*5300*/  @!P0 BRA `(.L_x_87) ;  /* 0x0000003800a48947 */ /* 0x008fea0003800000 */
.L_x_178:
[----:B------:R-:W3:Y:S02]  /*5310*/  SYNCS.PHASECHK.TRANS64.TRYWAIT P0, [UR21+0x70], R2 ;  /* 0x00007002ff0075a7 */ /* 0x000ee40008001115 */
[----:B---3--:R-:W-:Y:S05]  /*5320*/  @!P0 BRA `(.L_x_88) ;  /* 0x0000003800b48947 */ /* 0x008fea0003800000 */
.L_x_180:
[----:B-1----:R-:W-:-:S07]  /*5330*/  MOV R0, UR21 ;  /* 0x0000001500007c02 */ /* 0x002fce0008000f00 */
.L_x_89:
[----:B-1----:R-:W-:-:S04]  /*5340*/  SHF.L.U32 R2, R15, 0x1f, RZ ;  /* 0x0000001f0f027819 */ /* 0x002fc800000006ff */
[----:B------:R1:W3:Y:S03]  /*5350*/  SYNCS.PHASECHK.TRANS64.TRYWAIT P0, [R0+URZ+0x78], R2 ;  /* 0x00007802000075a7 */ /* 0x0002e600080011ff */
[----:B---3--:R-:W-:Y:S05]  /*5360*/  @!P0 NANOSLEEP.SYNCS 0x989680 ;  /* 0x009896800000895d */ /* 0x008fea0003900000 */
[----:B------:R-:W3:Y:S02]  /*5370*/  @!P0 SYNCS.PHASECHK.TRANS64 P0, [R0+URZ+0x78], R2 ;  /* 0x00007802000085a7 */ /* 0x000ee400080010ff */
[----:B--23--:R-:W-:Y:S05]  /*5380*/  @P0 EXIT ;  /* 0x000000000000094d */ /* 0x00cfea0003800000 */
[----:B------:R-:W-:Y:S05]  /*5390*/  BRA `(.L_x_89) ;  /* 0xfffffffc00e87947 */ /* 0x000fea000383ffff */
.L_x_74:
[----:B------:R-:W-:-:S06]  /*53a0*/  UISETP.GE.AND UP0, UPT, UR17, 0x4, UPT ;  /* 0x000000041100788c */ /* 0x000fcc000bf06270 */
[----:B------:R-:W-:-:S13]  /*53b0*/  PLOP3.LUT P0, PT, PT, PT, UP0, 0x80, 0x8 ;  /* 0x000000000008781c */ /* 0x000fda0003f0f008 */
[----:B------:R-:W-:Y:S05]  /*53c0*/  @!P0 EXIT ;  /* 0x000000000000894d */ /* 0x000fea0003800000 */
[----:B------:R-:W-:Y:S01]  /*53d0*/  BAR.SYNC.DEFER_BLOCKING 0x6, 0xa0 ;  /* 0x0182800000007b1d */ /* 0x000fe20000010000 */
[C---:B------:R-:W-:Y:S01]  /*53e0*/  IMAD.SHL.U32 R2, R65.reuse, 0x10, RZ ;  /* 0x0000001041027824 */ /* 0x040fe200078e00ff */
[C---:B------:R-:W-:Y:S01]  /*53f0*/  SHF.L.U32 R23, R65.reuse, 0x10, RZ ;  /* 0x0000001041177819 */ /* 0x040fe200000006ff */
[C---:B------:R-:W-:Y:S01]  /*5400*/  IMAD.SHL.U32 R64, R65.reuse, 0x2, RZ ;  /* 0x0000000241407824 */ /* 0x040fe200078e00ff */
[C---:B------:R-:W-:Y:S01]  /*5410*/  LOP3.LUT R66, R65.reuse, 0x60, RZ, 0xc0, !PT ;  /* 0x0000006041427812 */ /* 0x040fe200078ec0ff */
[----:B------:R-:W-:Y:S01]  /*5420*/  HFMA2 R60, -RZ, RZ, 0, 0 ;  /* 0x00000000ff3c7431 */ /* 0x000fe200000001ff */
[----:B------:R-:W-:Y:S02]  /*5430*/  UMOV UR44, 0x400 ;  /* 0x00000400002c7882 */ /* 0x000fe40000000000 */
[----:B------:R-:W1:Y:S01]  /*5440*/  LDC.64 R50, c[0x0][0x8b0] ;  /* 0x00022c00ff327b82 */ /* 0x000e620000000a00 */
[----:B------:R-:W-:Y:S01]  /*5450*/  ULEA UR44, UR47, UR44, 0x18 ;  /* 0x0000002c2f2c7291 */ /* 0x000fe2000f8ec0ff */
[----:B------:R-:W-:Y:S01]  /*5460*/  LOP3.LUT R3, R2, 0x60, RZ, 0xc0, !PT ;  /* 0x0000006002037812 */ /* 0x000fe200078ec0ff */
[----:B------:R-:W2:Y:S01]  /*5470*/  LDCU.64 UR6, c[0x0][0x890] ;  /* 0x00011200ff0677ac */ /* 0x000ea20008000a00 */
[----:B------:R-:W-:Y:S01]  /*5480*/  LOP3.LUT R63, R65, 0x2, RZ, 0xc0, !PT ;  /* 0x00000002413f7812 */ /* 0x000fe200078ec0ff */
[----:B------:R-:W-:Y:S01]  /*5490*/  IMAD.MOV.U32 R61, RZ, RZ, 0x1 ;  /* 0x00000001ff3d7424 */ /* 0x000fe200078e00ff */
[----:B------:R-:W-:Y:S01]  /*54a0*/  LOP3.LUT R64, R3, 0xc, R64, 0xf8, !PT ;  /* 0x0000000c03407812 */ /* 0x000fe200078ef840 */
[----:B------:R-:W-:Y:S01]  /*54b0*/  UIADD3 UR4, UPT, UPT, UR44, 0x200, URZ ;  /* 0x000002002c047890 */ /* 0x000fe2000fffe0ff */
[----:B------:R-:W3:Y:S01]  /*54c0*/  LDC.64 R48, c[0x0][0x8a8] ;  /* 0x00022a00ff307b82 */ /* 0x000ee20000000a00 */
[----:B------:R-:W-:Y:S01]  /*54d0*/  LOP3.LUT R23, R23, 0x600000, RZ, 0xc0, !PT ;  /* 0x0060000017177812 */ /* 0x000fe200078ec0ff */
[----:B------:R-:W-:Y:S01]  /*54e0*/  IMAD.MOV.U32 R22, RZ, RZ, RZ ;  /* 0x000000ffff167224 */ /* 0x000fe200078e00ff */
[----:B------:R-:W-:Y:S01]  /*54f0*/  LOP3.LUT R64, R64, 0x790, R2, 0xf8, !PT ;  /* 0x0000079040407812 */ /* 0x000fe200078ef802 */
[----:B------:R-:W-:Y:S01]  /*5500*/  IMAD.MOV.U32 R57, RZ, RZ, RZ ;  /* 0x000000ffff397224 */ /* 0x000fe200078e00ff */
[----:B------:R-:W-:Y:S01]  /*5510*/  LOP3.LUT R65, R65, 0x4, RZ, 0xc0, !PT ;  /* 0x0000000441417812 */ /* 0x000fe200078ec0ff */
[----:B------:R-:W-:Y:S01]  /*5520*/  IMAD.U32 R55, RZ, RZ, UR4 ;  /* 0x00000004ff377e24 */ /* 0x000fe2000f8e00ff */
[----:B------:R-:W-:Y:S01]  /*5530*/  MOV R59, RZ ;  /* 0x000000ff003b7202 */ /* 0x000fe20000000f00 */
[----:B------:R-:W4:Y:S01]  /*5540*/  LDCU UR60, c[0x0][0x370] ;  /* 0x00006e00ff3c77ac */ /* 0x000f220008000800 */
[----:B------:R-:W4:Y:S02]  /*5550*/  LDS R0, [UR44+0x140] ;  /* 0x0001402cff007984 */ /* 0x000f240008000800 */
[----:B------:R-:W-:Y:S01]  /*5560*/  LEA R64, R64, R55, 0x2 ;  /* 0x0000003740407211 */ /* 0x000fe200078e10ff */
[----:B------:R-:W1:Y:S01]  /*5570*/  LDCU UR43, c[0x0][0xb0c] ;  /* 0x00016180ff2b77ac */ /* 0x000e620008000800 */
[----:B--2---:R-:W-:Y:S01]  /*5580*/  IMAD.U32 R68, RZ, RZ, UR6 ;  /* 0x00000006ff447e24 */ /* 0x004fe2000f8e00ff */
[----:B------:R-:W-:-:S02]  /*5590*/  MOV R67, UR7 ;  /* 0x0000000700437c02 */ /* 0x000fc40008000f00 */
[--C-:B------:R-:W-:Y:S01]  /*55a0*/  IMAD R63, R63, -0x10, R64.reuse ;  /* 0xfffffff03f3f7824 */ /* 0x100fe200078e0240 */
[----:B------:R-:W2:Y:S01]  /*55b0*/  LDCU UR39, c[0x0][0xb30] ;  /* 0x00016600ff2777ac */ /* 0x000ea20008000800 */
[----:B------:R-:W-:Y:S01]  /*55c0*/  IMAD R62, R65, -0x10, R64 ;  /* 0xfffffff0413e7824 */ /* 0x000fe200078e0240 */
[----:B------:R-:W1:Y:S01]  /*55d0*/  LDCU.64 UR54, c[0x0][0x888] ;  /* 0x00011100ff3677ac */ /* 0x000e620008000a00 */
[----:B------:R-:W1:Y:S01]  /*55e0*/  LDCU.64 UR40, c[0x0][0xb28] ;  /* 0x00016500ff2877ac */ /* 0x000e620008000a00 */
[----:B------:R-:W1:Y:S01]  /*55f0*/  LDCU.128 UR56, c[0x0][0xb10] ;  /* 0x00016200ff3877ac */ /* 0x000e620008000c00 */
[----:B------:R-:W1:Y:S01]  /*5600*/  LDCU UR53, c[0x0][0x374] ;  /* 0x00006e80ff3577ac */ /* 0x000e620008000800 */
[----:B------:R-:W-:Y:S01]  /*5610*/  UMOV UR52, URZ ;  /* 0x000000ff00347c82 */ /* 0x000fe20008000000 */
[----:B------:R-:W-:Y:S01]  /*5620*/  UMOV UR46, URZ ;  /* 0x000000ff002e7c82 */ /* 0x000fe20008000000 */
[----:B-1234-:R-:W-:-:S07]  /*5630*/  IMAD.IADD R23, R0, 0x1, R23 ;  /* 0x0000000100177824 */ /* 0x01efce00078e0217 */
.L_x_133:
[----:B------:R-:W-:Y:S02]  /*5640*/  LEA R3, R57, UR44, 0x3 ;  /* 0x0000002c39037c11 */ /* 0x000fe4000f8e18ff */
[----:B------:R-:W-:Y:S02]  /*5650*/  SHF.L.U32 R0, R59, 0x1f, RZ ;  /* 0x0000001f3b007819 */ /* 0x000fe400000006ff */
[----:B-1----:R-:W-:Y:S02]  /*5660*/  LEA R4, R57, UR44, 0x4 ;  /* 0x0000002c39047c11 */ /* 0x002fe4000f8e20ff */
[----:B------:R-:W1:Y:S02]  /*5670*/  SYNCS.PHASECHK.TRANS64.TRYWAIT P0, [R3+URZ+0x90], R0 ;  /* 0x00009000030075a7 */ /* 0x000e6400080011ff */
[----:B-12---:R-:W-:Y:S05]  /*5680*/  @!P0 BRA `(.L_x_90) ;  /* 0x0000003400f48947 */ /* 0x006fea0003800000 */
.L_x_181:
        /* <DEDUP_REMOVED lines=8> */
[----:B--2---:R-:W-:Y:S11]  /*5710*/  LOP3.LUT P0, RZ, R6, 0x1, RZ, 0xc0, !PT ;  /* 0x0000000106ff7812 */ /* 0x004ff6000780c0ff */
[----:B------:R-:W-:Y:S02]  /*5720*/  @!UPT UIADD3 URZ, UPT, UPT, URZ, URZ, URZ ;  /* 0x000000fffffff290 */ /* 0x000fe4000fffe0ff */
[----:B---3--:R-:W-:Y:S01]  /*5730*/  VOTEU.ANY UP1, P0 ;  /* 0x0000000000ff7886 */ /* 0x008fe20000020100 */
[----:B------:R-:W-:Y:S01]  /*5740*/  PLOP3.LUT P0, PT, PT, PT, UP1, 0x80, 0x8 ;  /* 0x000000000008781c */ /* 0x000fe20003f0f018 */
[----:B------:R-:W-:Y:S11]  /*5750*/  UP2UR UR62, UPR, URZ, 0x2 ;  /* 0x00000002ff3e7883 */ /* 0x000ff60008000000 */
[----:B------:R-:W-:Y:S01]  /*5760*/  @!UPT UIADD3 URZ, UPT, UPT, URZ, URZ, URZ ;  /* 0x000000fffffff290 */ /* 0x000fe2000fffe0ff */
[----:B-1----:R-:W-:Y:S02]  /*5770*/  @P0 SHF.R.U32.HI R0, RZ, 0x10, R5 ;  /* 0x00000010ff000819 */ /* 0x002fe40000011605 */
        /* <DEDUP_REMOVED lines=12> */
[----:B------:R-:W2:Y:S01]  /*5840*/  LDCU UR12, c[0x0][0xb20] ;  /* 0x00016400ff0c77ac */ /* 0x000ea20008000800 */
[----:B------:R-:W-:Y:S02]  /*5850*/  UIMAD.WIDE.U32 UR4, UR53, UR59, URZ ;  /* 0x0000003b350472a5 */ /* 0x000fe4000f8e00ff */
[----:B------:R-:W-:Y:S02]  /*5860*/  UIMAD.WIDE.U32 UR6, UR60, UR56, URZ ;  /* 0x000000383c0672a5 */ /* 0x000fe4000f8e00ff */
[----:B------:R-:W-:Y:S02]  /*5870*/  UISETP.NE.AND UP0, UPT, UR58, 0x1, UPT ;  /* 0x000000013a00788c */ /* 0x000fe4000bf05270 */
[----:B------:R-:W-:Y:S02]  /*5880*/  UIMAD.WIDE.U32 UR8, UR37, UR59, URZ ;  /* 0x0000003b250872a5 */ /* 0x000fe4000f8e00ff */
[----:B------:R-:W-:Y:S02]  /*5890*/  UIMAD.WIDE.U32 UR10, UR38, UR56, URZ ;  /* 0x00000038260a72a5 */ /* 0x000fe4000f8e00ff */
[----:B------:R-:W-:Y:S02]  /*58a0*/  UISETP.NE.AND UP1, UPT, UR43, 0x1, UPT ;  /* 0x000000012b00788c */ /* 0x000fe4000bf25270 */
[----:B------:R-:W-:Y:S01]  /*58b0*/  UISETP.NE.AND UP2, UPT, UR42, 0x1, UPT ;  /* 0x000000012a00788c */ /* 0x000fe2000bf45270 */
[----:B------:R-:W-:Y:S02]  /*58c0*/  UMOV UR4, UR5 ;  /* 0x0000000500047c82 */ /* 0x000fe40008000000 */
[----:B--2---:R-:W-:Y:S03]  /*58d0*/  USHF.R.U32.HI UR5, URZ, UR12, UR4 ;  /* 0x0000000cff057299 */ /* 0x004fe60008011604 */
[----:B------:R-:W-:Y:S02]  /*58e0*/  UMOV UR4, UR7 ;  /* 0x0000000700047c82 */ /* 0x000fe40008000000 */
[----:B------:R-:W-:Y:S02]  /*58f0*/  USHF.R.U32.HI UR7, URZ, UR57, UR4 ;  /* 0x00000039ff077299 */ /* 0x000fe40008011604 */
[----:B------:R-:W-:Y:S02]  /*5900*/  USEL UR4, UR53, UR5, !UP0 ;  /* 0x0000000535047287 */ /* 0x000fe4000c000000 */
[----:B------:R-:W-:Y:S01]  /*5910*/  USEL UR7, UR60, UR7, !UP1 ;  /* 0x000000073c077287 */ /* 0x000fe2000c800000 */
[----:B------:R-:W-:Y:S01]  /*5920*/  UMOV UR5, UR9 ;  /* 0x0000000900057c82 */ /* 0x000fe20008000000 */
[----:B------:R-:W-:Y:S02]  /*5930*/  UIMAD.WIDE.U32 UR8, UR4, UR40, URZ ;  /* 0x00000028040872a5 */ /* 0x000fe4000f8e00ff */
[----:B------:R-:W-:Y:S03]  /*5940*/  USHF.R.U32.HI UR6, URZ, UR12, UR5 ;  /* 0x0000000cff067299 */ /* 0x000fe60008011605 */
[----:B------:R-:W-:Y:S01]  /*5950*/  UMOV UR5, UR11 ;  /* 0x0000000b00057c82 */ /* 0x000fe20008000000 */
[----:B------:R-:W-:Y:S02]  /*5960*/  UIMAD.WIDE.U32 UR10, UR7, UR40, URZ ;  /* 0x00000028070a72a5 */ /* 0x000fe4000f8e00ff */
[----:B------:R-:W-:Y:S02]  /*5970*/  USHF.R.U32.HI UR12, URZ, UR57, UR5 ;  /* 0x00000039ff0c7299 */ /* 0x000fe40008011605 */
[----:B------:R-:W-:Y:S01]  /*5980*/  USEL UR6, UR37, UR6, !UP0 ;  /* 0x0000000625067287 */ /* 0x000fe2000c000000 */
[----:B------:R-:W-:Y:S02]  /*5990*/  UMOV UR5, UR9 ;  /* 0x0000000900057c82 */ /* 0x000fe40008000000 */
[----:B------:R-:W-:Y:S01]  /*59a0*/  UMOV UR10, UR11 ;  /* 0x0000000b000a7c82 */ /* 0x000fe20008000000 */
[----:B------:R-:W-:Y:S02]  /*59b0*/  @UP2 USHF.R.U32.HI UR4, URZ, UR41, UR5 ;  /* 0x00000029ff042299 */ /* 0x000fe40008011605 */
[----:B------:R-:W-:Y:S02]  /*59c0*/  @UP2 USHF.R.U32.HI UR7, URZ, UR41, UR10 ;  /* 0x00000029ff072299 */ /* 0x000fe4000801160a */
[----:B------:R-:W-:Y:S02]  /*59d0*/  UIMAD UR4, UR42, UR4, URZ ;  /* 0x000000042a0472a4 */ /* 0x000fe4000f8e02ff */
        /* <DEDUP_REMOVED lines=8> */
[----:B------:R-:W-:Y:S02]  /*5a60*/  USEL UR11, UR6, UR4, !UP2 ;  /* 0x00000004060b7287 */ /* 0x000fe4000d000000 */
[----:B------:R-:W-:Y:S02]  /*5a70*/  UIADD3 UR8, UPT, UPT, -UR5, URZ, URZ ;  /* 0x000000ff05087290 */ /* 0x000fe4000fffe1ff */
[----:B------:R-:W-:Y:S01]  /*5a80*/  UIADD3 UR10, UPT, UPT, -UR11, URZ, URZ ;  /* 0x000000ff0b0a7290 */ /* 0x000fe2000fffe1ff */
[----:B------:R-:W-:Y:S01]  /*5a90*/  @!UP0 UMOV UR4, UR9 ;  /* 0x0000000900048c82 */ /* 0x000fe20008000000 */
[----:B------:R-:W-:Y:S02]  /*5aa0*/  UIADD3 UR9, UPT, UPT, -UR6, URZ, URZ ;  /* 0x000000ff06097290 */ /* 0x000fe4000fffe1ff */
[----:B------:R-:W-:Y:S02]  /*5ab0*/  @!UP0 USHF.R.U32.HI UR4, URZ, UR41, UR4 ;  /* 0x00000029ff048299 */ /* 0x000fe40008011604 */
[----:B------:R-:W-:Y:S02]  /*5ac0*/  UIMAD UR10, UR42, UR10, UR6 ;  /* 0x0000000a2a0a72a4 */ /* 0x000fe4000f8e0206 */
[----:B------:R-:W-:Y:S04]  /*5ad0*/  @!UP0 USEL UR4, UR5, UR4, !UP2 ;  /* 0x0000000405048287 */ /* 0x000fe8000d000000 */
[----:B------:R-:W-:Y:S02]  /*5ae0*/  @!UP0 UIMAD UR10, UR7, UR10, UR4 ;  /* 0x0000000a070a82a4 */ /* 0x000fe4000f8e0204 */
[----:B------:R-:W-:Y:S02]  /*5af0*/  @!UP0 UIADD3 UR11, UPT, UPT, UR11, -UR4, URZ ;  /* 0x800000040b0b8290 */ /* 0x000fe4000fffe0ff */
[----:B------:R-:W-:Y:S02]  /*5b00*/  UIMAD UR7, UR43, UR8, UR38 ;  /* 0x000000082b0772a4 */ /* 0x000fe4000f8e0226 */
[----:B------:R-:W-:Y:S02]  /*5b10*/  @!UP0 UIMAD UR6, UR11, UR42, UR5 ;  /* 0x0000002a0b0682a4 */ /* 0x000fe4000f8e0205 */
[----:B------:R-:W-:Y:S01]  /*5b20*/  UIMAD UR4, UR58, UR9, UR37 ;  /* 0x000000093a0472a4 */ /* 0x000fe2000f8e0225 */
[----:B------:R-:W-:Y:S02]  /*5b30*/  @!UP0 UMOV UR5, UR10 ;  /* 0x0000000a00058c82 */ /* 0x000fe40008000000 */
[----:B------:R-:W-:Y:S02]  /*5b40*/  UIMAD UR38, UR5, UR43, UR7 ;  /* 0x0000002b052672a4 */ /* 0x000fe4000f8e0207 */
[----:B------:R-:W-:Y:S11]  /*5b50*/  UIMAD UR37, UR6, UR58, UR4 ;  /* 0x0000003a062572a4 */ /* 0x000ff6000f8e0204 */
[----:B------:R-:W-:Y:S01]  /*5b60*/  @!UPT UIADD3 URZ, UPT, UPT, URZ, URZ, URZ ;  /* 0x000000fffffff290 */ /* 0x000fe2000fffe0ff */
.L_x_91:
[----:B------:R-:W-:Y:S01]  /*5b70*/  UISETP.NE.AND UP0, UPT, UR39, 0x1, UPT ;  /* 0x000000012700788c */ /* 0x000fe2000bf05270 */
[----:B------:R-:W-:Y:S01]  /*5b80*/  LOP3.LUT P0, RZ, R55, 0x1b0, RZ, 0xc0, !PT ;  /* 0x000001b037ff7812 */ /* 0x000fe2000780c0ff */
[----:B------:R-:W-:Y:S01]  /*5b90*/  USHF.L.U32 UR50, UR16, 0x7, URZ ;  /* 0x0000000710327899 */ /* 0x000fe200080006ff */
[----:B------:R-:W-:Y:S01]  /*5ba0*/  BSSY.RECONVERGENT B6, `(.L_x_92) ;  /* 0x0000034000067945 */ /* 0x000fe20003800200 */
[----:B------:R-:W-:Y:S01]  /*5bb0*/  USHF.L.U32 UR49, UR20, 0x6, URZ ;  /* 0x0000000614317899 */ /* 0x000fe200080006ff */
[----:B------:R-:W-:Y:S06]  /*5bc0*/  IADD3 R57, PT, PT, R57, 0x1, RZ ;  /* 0x0000000139397810 */ /* 0x000fec0007ffe0ff */
[----:B------:R-:W2:Y:S01]  /*5bd0*/  @!UP0 LDCU.128 UR12, c[0x0][0xb10] ;  /* 0x00016200ff0c87ac */ /* 0x000ea20008000c00 */
[----:B------:R-:W3:Y:S01]  /*5be0*/  @!UP0 LDCU UR5, c[0x0][0xb0c] ;  /* 0x00016180ff0587ac */ /* 0x000ee20008000800 */
[----:B------:R-:W4:Y:S01]  /*5bf0*/  @!UP0 LDCU UR10, c[0x0][0xb20] ;  /* 0x00016400ff0a87ac */ /* 0x000f220008000800 */
[----:B--2---:R-:W-:Y:S02]  /*5c00*/  UIMAD.WIDE.U32 UR8, UR38, UR12, URZ ;  /* 0x0000000c260872a5 */ /* 0x004fe4000f8e00ff */
[----:B------:R-:W-:Y:S02]  /*5c10*/  UIMAD.WIDE.U32 UR6, UR37, UR15, URZ ;  /* 0x0000000f250672a5 */ /* 0x000fe4000f8e00ff */
[----:B------:R-:W-:Y:S03]  /*5c20*/  @!UP0 UISETP.NE.AND UP1, UPT, UR14, 0x1, UPT ;  /* 0x000000010e00888c */ /* 0x000fe6000bf25270 */
[----:B------:R-:W-:Y:S01]  /*5c30*/  @!UP0 UMOV UR4, UR9 ;  /* 0x0000000900048c82 */ /* 0x000fe20008000000 */
[----:B---3--:R-:W-:Y:S02]  /*5c40*/  @!UP0 UISETP.NE.AND UP2, UPT, UR5, 0x1, UPT ;  /* 0x000000010500888c */ /* 0x008fe4000bf45270 */
[----:B------:R-:W-:Y:S01]  /*5c50*/  @!UP0 USHF.R.U32.HI UR4, URZ, UR13, UR4 ;  /* 0x0000000dff048299 */ /* 0x000fe20008011604 */
[----:B------:R-:W-:Y:S02]  /*5c60*/  @!UP0 UMOV UR6, UR7 ;  /* 0x0000000700068c82 */ /* 0x000fe40008000000 */
[----:B----4-:R-:W-:Y:S02]  /*5c70*/  @!UP0 USHF.R.U32.HI UR6, URZ, UR10, UR6 ;  /* 0x0000000aff068299 */ /* 0x010fe40008011606 */
[----:B------:R-:W-:Y:S02]  /*5c80*/  @!UP0 USEL UR7, UR38, UR4, !UP2 ;  /* 0x0000000426078287 */ /* 0x000fe4000d000000 */
[----:B------:R-:W-:Y:S04]  /*5c90*/  @!UP0 USEL UR6, UR37, UR6, !UP1 ;  /* 0x0000000625068287 */ /* 0x000fe8000c800000 */
[----:B------:R-:W-:Y:S02]  /*5ca0*/  @!UP0 UIADD3 UR4, UPT, UPT, -UR7, UR6, URZ ;  /* 0x0000000607048290 */ /* 0x000fe4000fffe1ff */
[----:B------:R-:W-:Y:S02]  /*5cb0*/  @!UP0 UIADD3 UR6, UPT, UPT, UR7, -UR6, URZ ;  /* 0x8000000607068290 */ /* 0x000fe4000fffe0ff */
[----:B------:R-:W-:Y:S02]  /*5cc0*/  @!UP0 UIMAD UR38, UR4, UR5, UR38 ;  /* 0x00000005042682a4 */ /* 0x000fe4000f8e0226 */
[----:B------:R-:W-:Y:S01]  /*5cd0*/  @!UP0 UIMAD UR37, UR6, UR14, UR37 ;  /* 0x0000000e062582a4 */ /* 0x000fe2000f8e0225 */
[----:B------:R-:W-:Y:S11]  /*5ce0*/  @!P0 BRA `(.L_x_93) ;  /* 0x00000000007c8947 */ /* 0x000ff60003800000 */
[----:B------:R-:W2:Y:S01]  /*5cf0*/  LDCU.64 UR8, c[0x4][0x80] ;  /* 0x01001000ff0877ac */ /* 0x000ea20008000a00 */
[----:B------:R-:W-:Y:S01]  /*5d00*/  MOV R2, 0x0 ;  /* 0x0000000000027802 */ /* 0x000fe20000000f00 */
[----:B------:R-:W-:Y:S02]  /*5d10*/  HFMA2 R12, -RZ, RZ, 0, 5.9604644775390625e-08 ;  /* 0x00000001ff0c7431 */ /* 0x000fe400000001ff */
[----:B------:R-:W-:Y:S01]  /*5d20*/  IMAD.MOV.U32 R8, RZ, RZ, 0x70 ;  /* 0x00000070ff087424 */ /* 0x000fe200078e00ff */
[----:B------:R3:W4:Y:S01]  /*5d30*/  LDC.64 R14, c[0x4][R2] ;  /* 0x01000000020e7b82 */ /* 0x0007220000000a00 */
[----:B------:R-:W1:Y:S01]  /*5d40*/  LDCU.64 UR6, c[0x4][0x88] ;  /* 0x01001100ff0677ac */ /* 0x000e620008000a00 */
[----:B------:R-:W-:Y:S01]  /*5d50*/  IMAD.MOV.U32 R13, RZ, RZ, RZ ;  /* 0x000000ffff0d7224 */ /* 0x000fe200078e00ff */
[----:B------:R-:W1:Y:S01]  /*5d60*/  LDCU.64 UR4, c[0x4][0x8] ;  /* 0x01000100ff0477ac */ /* 0x000e620008000a00 */
[----:B--2---:R-:W-:Y:S01]  /*5d70*/  MOV R5, UR9 ;  /* 0x0000000900057c02 */ /* 0x004fe20008000f00 */
[----:B------:R-:W-:Y:S01]  /*5d80*/  IMAD.U32 R4, RZ, RZ, UR8 ;  /* 0x00000008ff047e24 */ /* 0x000fe2000f8e00ff */
[----:B-1----:R-:W-:Y:S01]  /*5d90*/  MOV R7, UR7 ;  /* 0x0000000700077c02 */ /* 0x002fe20008000f00 */
[----:B------:R-:W-:Y:S01]  /*5da0*/  IMAD.U32 R6, RZ, RZ, UR6 ;  /* 0x00000006ff067e24 */ /* 0x000fe2000f8e00ff */
[----:B------:R-:W-:Y:S01]  /*5db0*/  MOV R11, UR5 ;  /* 0x00000005000b7c02 */ /* 0x000fe20008000f00 */
[----:B------:R-:W-:Y:S02]  /*5dc0*/  IMAD.U32 R10, RZ, RZ, UR4 ;  /* 0x00000004ff0a7e24 */ /* 0x000fe4000f8e00ff */
[----:B------:R-:W-:Y:S07]  /*5dd0*/  LEPC R20, `(.L_x_94) ;  /* 0x000000001014794e */ /* 0x000fee0000000000 */
[----:B---345:R-:W-:Y:S05]  /*5de0*/  CALL.ABS.NOINC R14 ;  /* 0x000000000e007343 */ /* 0x038fea0003c00000 */
.L_x_94:
[----:B------:R-:W1:Y:S01]  /*5df0*/  LDCU.64 UR8, c[0x4][0x80] ;  /* 0x01001000ff0877ac */ /* 0x000e620008000a00 */
[----:B------:R-:W2:Y:S01]  /*5e00*/  LDC.64 R2, c[0x4][R2] ;  /* 0x0100000002027b82 */ /* 0x000ea20000000a00 */
[----:B------:R-:W-:Y:S02]  /*5e10*/  HFMA2 R12, -RZ, RZ, 0, 5.9604644775390625e-08 ;  /* 0x00000001ff0c7431 */ /* 0x000fe400000001ff */
[----:B------:R-:W-:Y:S02]  /*5e20*/  IMAD.MOV.U32 R8, RZ, RZ, 0x70 ;  /* 0x00000070ff087424 */ /* 0x000fe400078e00ff */
[----:B------:R-:W-:Y:S01]  /*5e30*/  IMAD.MOV.U32 R13, RZ, RZ, RZ ;  /* 0x000000ffff0d7224 */ /* 0x000fe200078e00ff */
[----:B------:R-:W3:Y:S01]  /*5e40*/  LDCU.64 UR6, c[0x4][0x88] ;  /* 0x01001100ff0677ac */ /* 0x000ee20008000a00 */
[----:B------:R-:W4:Y:S01]  /*5e50*/  LDCU.64 UR4, c[0x4][0x8] ;  /* 0x01000100ff0477ac */ /* 0x000f220008000a00 */
[----:B-1----:R-:W-:Y:S02]  /*5e60*/  MOV R4, UR8 ;  /* 0x0000000800047c02 */ /* 0x002fe40008000f00 */
[----:B------:R-:W-:Y:S02]  /*5e70*/  MOV R5, UR9 ;  /* 0x0000000900057c02 */ /* 0x000fe40008000f00 */
[----:B---3--:R-:W-:Y:S01]  /*5e80*/  MOV R7, UR7 ;  /* 0x0000000700077c02 */ /* 0x008fe20008000f00 */
[----:B------:R-:W-:Y:S01]  /*5e90*/  IMAD.U32 R6, RZ, RZ, UR6 ;  /* 0x00000006ff067e24 */ /* 0x000fe2000f8e00ff */
[----:B----4-:R-:W-:Y:S01]  /*5ea0*/  MOV R11, UR5 ;  /* 0x00000005000b7c02 */ /* 0x010fe20008000f00 */
[----:B------:R-:W-:Y:S02]  /*5eb0*/  IMAD.U32 R10, RZ, RZ, UR4 ;  /* 0x00000004ff0a7e24 */ /* 0x000fe4000f8e00ff */
[----:B------:R-:W-:Y:S07]  /*5ec0*/  LEPC R20, `(.L_x_93) ;  /* 0x000000001014794e */ /* 0x000fee0000000000 */
[----:B--2---:R-:W-:Y:S05]  /*5ed0*/  CALL.ABS.NOINC R2 ;  /* 0x0000000002007343 */ /* 0x004fea0003c00000 */
.L_x_93:
[----:B------:R-:W-:Y:S05]  /*5ee0*/  BSYNC.RECONVERGENT B6 ;  /* 0x0000000000067941 */ /* 0x000fea0003800200 */
.L_x_92:
[----:B------:R-:W-:Y:S02]  /*5ef0*/  R2UR UR6, R54 ;  /* 0x00000000360672ca */ /* 0x000fe400000e0000 */
[----:B------:R-:W-:Y:S02]  /*5f00*/  R2UR UR5, R68 ;  /* 0x00000000440572ca */ /* 0x000fe400000e0000 */
[----:B------:R-:W-:Y:S02]  /*5f10*/  R2UR UR4, R67 ;  /* 0x00000000430472ca */ /* 0x000fe400000e0000 */
[----:B------:R-:W-:Y:S02]  /*5f20*/  ISETP.NE.U32.AND P4, PT, R50, RZ, PT ;  /* 0x000000ff3200720c */ /* 0x000fe40003f85070 */
[----:B------:R-:W-:Y:S02]  /*5f30*/  ISETP.NE.U32.AND P2, PT, RZ, UR54, PT ;  /* 0x00000036ff007c0c */ /* 0x000fe4000bf45070 */
[----:B------:R-:W-:Y:S02]  /*5f40*/  ISETP.NE.AND.EX P4, PT, R51, RZ, PT, P4 ;  /* 0x000000ff3300720c */ /* 0x000fe40003f85340 */
[----:B------:R-:W-:Y:S01]  /*5f50*/  ISETP.NE.AND.EX P2, PT, RZ, UR55, PT, P2 ;  /* 0x00000037ff007c0c */ /* 0x000fe2000bf45320 */
[----:B------:R-:W-:Y:S02]  /*5f60*/  UISETP.NE.AND UP2, UPT, UR6, URZ, UPT ;  /* 0x000000ff0600728c */ /* 0x000fe4000bf45270 */
[----:B------:R-:W-:Y:S04]  /*5f70*/  UISETP.NE.U32.AND UP0, UPT, UR5, URZ, UPT ;  /* 0x000000ff0500728c */ /* 0x000fe8000bf05070 */
[----:B------:R-:W-:Y:S01]  /*5f80*/  UISETP.NE.AND.EX UP1, UPT, UR4, URZ, UPT, UP0 ;  /* 0x000000ff0400728c */ /* 0x000fe2000bf25300 */
[----:B------:R-:W-:Y:S01]  /*5f90*/  PLOP3.LUT P1, PT, PT, PT, UP2, 0x80, 0x8 ;  /* 0x000000000008781c */ /* 0x000fe20003f2f028 */
[----:B------:R-:W-:Y:S03]  /*5fa0*/  UPLOP3.LUT UP0, UPT, UPT, UPT, UPT, 0x40, 0x4 ;  /* 0x000000000004789c */ /* 0x000fe60003f0e870 */
[----:B------:R-:W-:Y:S06]  /*5fb0*/  @UP2 UPLOP3.LUT UP0, UPT, UPT, UPT, UP1, 0x80, 0x8 ;  /* 0x000000000008289c */ /* 0x000fec0003f0f010 */
[----:B------:R-:W-:Y:S01]  /*5fc0*/  PLOP3.LUT P0, PT, PT, PT, UP0, 0x80, 0x8 ;  /* 0x000000000008781c */ /* 0x000fe20003f0f008 */
[----:B------:R-:W-:Y:S01]  /*5fd0*/  @!UPT UIADD3 URZ, UPT, UPT, URZ, URZ, URZ ;  /* 0x000000fffffff290 */ /* 0x000fe2000fffe0ff */
[----:B------:R-:W-:Y:S11]  /*5fe0*/  BRA.U !UP1, `(.L_x_95) ;  /* 0x0000000109407547 */ /* 0x000ff6000b800000 */
[----:B------:R-:W-:Y:S01]  /*5ff0*/  UISETP.NE.U32.AND UP0, UPT, UR54, URZ, UPT ;  /* 0x000000ff3600728c */ /* 0x000fe2000bf05070 */
[----:B------:R-:W-:Y:S01]  /*6000*/  R2UR UR6, R68 ;  /* 0x00000000440672ca */ /* 0x000fe200000e0000 */
[----:B------:R-:W2:Y:S01]  /*6010*/  LDCU.64 UR8, c[0x0][0x358] ;  /* 0x00006b00ff0877ac */ /* 0x000ea20008000a00 */
[----:B------:R-:W-:Y:S02]  /*6020*/  HFMA2 R26, -RZ, RZ, 0, 5.9604644775390625e-08 ;  /* 0x00000001ff1a7431 */ /* 0x000fe400000001ff */
[----:B-1----:R-:W-:Y:S01]  /*6030*/  IMAD.MOV.U32 R0, RZ, RZ, 0x1 ;  /* 0x00000001ff007424 */ /* 0x002fe200078e00ff */
[----:B------:R-:W-:Y:S06]  /*6040*/  UISETP.NE.AND.EX UP0, UPT, UR55, URZ, UPT, UP0 ;  /* 0x000000ff3700728c */ /* 0x000fec000bf05300 */
[----:B------:R-:W-:Y:S05]  /*6050*/  PLOP3.LUT P3, PT, PT, PT, UP0, 0x80, 0x8 ;  /* 0x000000000008781c */ /* 0x000fea0003f6f008 */
[----:B------:R-:W1:Y:S01]  /*6060*/  @UP0 LDCU.64 UR4, c[0x0][0x888] ;  /* 0x00011100ff0407ac */ /* 0x000e620008000a00 */
[----:B------:R-:W-:Y:S07]  /*6070*/  @UP0 UIMAD UR6, UR36, UR6, URZ ;  /* 0x00000006240602a4 */ /* 0x000fee000f8e02ff */
[----:B------:R-:W-:Y:S01]  /*6080*/  @!P3 PRMT R26, R0, 0x7610, R26 ;  /* 0x00007610001ab816 */ /* 0x000fe2000000001a */
[----:B-1----:R-:W-:Y:S06]  /*6090*/  @UP0 UIMAD.WIDE UR4, UR6, 0x4, UR4 ;  /* 0x00000004060408a5 */ /* 0x002fec000f8e0204 */
[----:B------:R-:W-:Y:S02]  /*60a0*/  IMAD.U32 R2, RZ, RZ, UR4 ;  /* 0x00000004ff027e24 */ /* 0x000fe4000f8e00ff */
[----:B------:R-:W-:Y:S03]  /*60b0*/  IMAD.U32 R3, RZ, RZ, UR5 ;  /* 0x00000005ff037e24 */ /* 0x000fe6000f8e00ff */
[----:B------:R-:W1:Y:S02]  /*60c0*/  @!UP0 LDCU UR4, c[0x0][0x880] ;  /* 0x00011000ff0487ac */ /* 0x000e640008000800 */
[----:B--2--5:R2:W5:Y:S02]  /*60d0*/  @P3 LDG.E R27, desc[UR8][R2.64] ;  /* 0x00000008021b3981 */ /* 0x024564000c1e1900 */
[----:B-12---:R-:W-:Y:S02]  /*60e0*/  @!P3 MOV R27, UR4 ;  /* 0x00000004001bbc02 */ /* 0x006fe40008000f00 */
.L_x_95:
[----:B------:R-:W-:Y:S05]  /*60f0*/  @!P4 BRA `(.L_x_96) ;  /* 0x000000000024c947 */ /* 0x000fea0003800000 */
[----:B------:R-:W-:Y:S01]  /*6100*/  ISETP.NE.U32.AND P3, PT, R48, RZ, PT ;  /* 0x000000ff3000720c */ /* 0x000fe20003f65070 */
[----:B------:R-:W2:Y:S03]  /*6110*/  LDCU.64 UR4, c[0x0][0x358] ;  /* 0x00006b00ff0477ac */ /* 0x000ea60008000a00 */
[----:B------:R-:W-:Y:S11]  /*6120*/  ISETP.NE.AND.EX P3, PT, R49, RZ, PT, P3 ;  /* 0x000000ff3100720c */ /* 0x000ff60003f65330 */
[----:B------:R-:W-:Y:S02]  /*6130*/  @!UPT UIADD3 URZ, UPT, UPT, URZ, URZ, URZ ;  /* 0x000000fffffff290 */ /* 0x000fe4000fffe0ff */
[----:B------:R-:W3:Y:S01]  /*6140*/  @P3 LDC.64 R2, c[0x0][0x8a8] ;  /* 0x00022a00ff023b82 */ /* 0x000ee20000000a00 */
[----:B-1----:R-:W-:Y:S04]  /*6150*/  @P3 IMAD R0, R50, UR36, RZ ;  /* 0x0000002432003c24 */ /* 0x002fe8000f8e02ff */
[----:B---3--:R-:W-:Y:S05]  /*6160*/  @P3 IMAD.WIDE R2, R0, 0x4, R2 ;  /* 0x0000000400023825 */ /* 0x008fea00078e0202 */
[----:B--2--5:R2:W5:Y:S02]  /*6170*/  @P3 LDG.E R24, desc[UR4][R2.64] ;  /* 0x0000000402183981 */ /* 0x024564000c1e1900 */
[----:B--2---:R-:W3:Y:S02]  /*6180*/  @!P3 LDC R24, c[0x0][0x8a0] ;  /* 0x00022800ff18bb82 */ /* 0x004ee40000000800 */
.L_x_96:
[----:B-----5:R-:W-:Y:S01]  /*6190*/  FSETP.NEU.AND P3, PT, R27, RZ, PT ;  /* 0x000000ff1b00720b */ /* 0x020fe20003f6d000 */
[----:B------:R-:W-:Y:S01]  /*61a0*/  BSSY B1, `(.L_x_97) ;  /* 0x0000039000017945 */ /* 0x000fe20003800000 */
[----:B------:R-:W-:Y:S01]  /*61b0*/  SEL R3, RZ, 0xffffffff, P2 ;  /* 0xffffffffff037807 */ /* 0x000fe20001000000 */
[----:B------:R-:W-:Y:S01]  /*61c0*/  IMAD.MOV.U32 R72, RZ, RZ, 0x1 ;  /* 0x00000001ff487424 */ /* 0x000fe200078e00ff */
[----:B------:R-:W-:Y:S01]  /*61d0*/  @P1 LOP3.LUT P2, RZ, R26, 0xff, RZ, 0xc0, !PT ;  /* 0x000000ff1aff1812 */ /* 0x000fe2000784c0ff */
[C---:B------:R-:W-:Y:S01]  /*61e0*/  IMAD R25, R22.reuse, 0x40, R23 ;  /* 0x0000004016197824 */ /* 0x040fe200078e0217 */
[----:B-1----:R-:W-:Y:S01]  /*61f0*/  @P1 SEL R0, RZ, 0xffffffff, P3 ;  /* 0xffffffffff001807 */ /* 0x002fe20001800000 */
[----:B------:R-:W-:Y:S01]  /*6200*/  IMAD R58, R65, -0x10, R63 ;  /* 0xfffffff0413a7824 */ /* 0x000fe200078e023f */
[----:B------:R-:W-:Y:S01]  /*6210*/  LOP3.LUT R61, R61, 0x1, RZ, 0x3c, !PT ;  /* 0x000000013d3d7812 */ /* 0x000fe200078e3cff */
[----:B------:R-:W-:Y:S01]  /*6220*/  IMAD.MOV.U32 R71, RZ, RZ, RZ ;  /* 0x000000ffff477224 */ /* 0x000fe200078e00ff */
[C---:B------:R-:W-:Y:S02]  /*6230*/  @P0 SEL R0, R3.reuse, R0, !P2 ;  /* 0x0000000003000207 */ /* 0x040fe40005000000 */
[----:B------:R-:W-:Y:S02]  /*6240*/  CS2R R46, SRZ ;  /* 0x00000000002e7805 */ /* 0x000fe4000001ff00 */
[----:B------:R-:W-:Y:S02]  /*6250*/  LEA R70, R22, UR44, 0x3 ;  /* 0x0000002c16467c11 */ /* 0x000fe4000f8e18ff */
[----:B------:R-:W-:Y:S02]  /*6260*/  CS2R R44, SRZ ;  /* 0x00000000002c7805 */ /* 0x000fe4000001ff00 */
[----:B------:R-:W-:Y:S02]  /*6270*/  @P1 LOP3.LUT R0, R0, 0x1, RZ, 0xc0, !PT ;  /* 0x0000000100001812 */ /* 0x000fe400078ec0ff */
[----:B------:R-:W-:Y:S02]  /*6280*/  CS2R R42, SRZ ;  /* 0x00000000002a7805 */ /* 0x000fe4000001ff00 */
[----:B------:R-:W-:Y:S02]  /*6290*/  PLOP3.LUT P2, PT, PT, PT, UP1, 0x80, 0x8 ;  /* 0x000000000008781c */ /* 0x000fe40003f4f018 */
[----:B------:R-:W-:Y:S02]  /*62a0*/  CS2R R40, SRZ ;  /* 0x0000000000287805 */ /* 0x000fe4000001ff00 */
[----:B------:R-:W-:Y:S02]  /*62b0*/  ISETP.NE.U32.OR P5, PT, R0, 0x1, !P1 ;  /* 0x000000010000780c */ /* 0x000fe40004fa5470 */
[----:B------:R-:W-:Y:S02]  /*62c0*/  CS2R R38, SRZ ;  /* 0x0000000000267805 */ /* 0x000fe4000001ff00 */
[----:B------:R-:W-:Y:S02]  /*62d0*/  LOP3.LUT P4, R56, R26, 0xff, RZ, 0xc0, !PT ;  /* 0x000000ff1a387812 */ /* 0x000fe4000788c0ff */
[----:B------:R-:W-:Y:S02]  /*62e0*/  CS2R R36, SRZ ;  /* 0x0000000000247805 */ /* 0x000fe4000001ff00 */
[----:B------:R-:W-:Y:S02]  /*62f0*/  SEL R2, RZ, 0xffffffff, P3 ;  /* 0xffffffffff027807 */ /* 0x000fe40001800000 */
[----:B------:R-:W-:Y:S02]  /*6300*/  CS2R R34, SRZ ;  /* 0x0000000000227805 */ /* 0x000fe4000001ff00 */
[----:B------:R-:W-:Y:S02]  /*6310*/  P2R R69, PR, RZ, 0x20 ;  /* 0x00000020ff457803 */ /* 0x000fe40000000000 */
[----:B------:R-:W-:Y:S02]  /*6320*/  CS2R R32, SRZ ;  /* 0x0000000000207805 */ /* 0x000fe4000001ff00 */
[----:B------:R-:W-:Y:S02]  /*6330*/  @P2 SEL R2, R3, R2, !P4 ;  /* 0x0000000203022207 */ /* 0x000fe40006000000 */
[----:B------:R-:W-:Y:S02]  /*6340*/  @P5 SHF.L.U32 R0, R61, 0x1f, RZ ;  /* 0x0000001f3d005819 */ /* 0x000fe400000006ff */
[----:B------:R-:W-:Y:S02]  /*6350*/  LOP3.LUT R2, R2, 0x1, RZ, 0xc0, !PT ;  /* 0x0000000102027812 */ /* 0x000fe400078ec0ff */
[----:B------:R1:W2:Y:S02]  /*6360*/  @P5 SYNCS.PHASECHK.TRANS64.TRYWAIT P1, [UR44+0x40], R0 ;  /* 0x00004000ff0055a7 */ /* 0x0002a4000802112c */
[----:B------:R-:W-:Y:S04]  /*6370*/  ISETP.NE.U32.AND P2, PT, R2, 0x1, PT ;  /* 0x000000010200780c */ /* 0x000fe80003f45070 */
[----:B------:R-:W-:Y:S02]  /*6380*/  P2R R73, PR, RZ, 0x4 ;  /* 0x00000004ff497803 */ /* 0x000fe40000000000 */
[----:B-1----:R-:W-:Y:S04]  /*6390*/  SHF.L.U32 R0, R60, 0x1f, RZ ;  /* 0x0000001f3c007819 */ /* 0x002fe800000006ff */
[----:B------:R1:W4:Y:S01]  /*63a0*/  SYNCS.PHASECHK.TRANS64.TRYWAIT P0, [R70+URZ+0xb0], R0 ;  /* 0x0000b000460075a7 */ /* 0x00032200080011ff */
[----:B--2---:R-:W-:Y:S01]  /*63b0*/  @P5 SEL R72, RZ, 0x1, !P1 ;  /* 0x00000001ff485807 */ /* 0x004fe20004800000 */
[----:B-1----:R-:W-:Y:S06]  /*63c0*/  @!P5 BRA `(.L_x_98) ;  /* 0x000000000058d947 */ /* 0x002fec0003800000 */
[----:B------:R-:W-:Y:S01]  /*63d0*/  IMAD.MOV.U32 R46, RZ, RZ, RZ ;  /* 0x000000ffff2e7224 */ /* 0x000fe200078e00ff */
[----:B------:R-:W-:Y:S01]  /*63e0*/  ISETP.NE.AND P1, PT, R72, RZ, PT ;  /* 0x000000ff4800720c */ /* 0x000fe20003f25270 */
[----:B------:R-:W-:Y:S01]  /*63f0*/  BSSY B0, `(.L_x_99) ;  /* 0x000000c000007945 */ /* 0x000fe20003800000 */
[----:B------:R-:W-:Y:S02]  /*6400*/  CS2R R34, SRZ ;  /* 0x0000000000227805 */ /* 0x000fe4000001ff00 */
[----:B------:R-:W-:Y:S02]  /*6410*/  CS2R R32, SRZ ;  /* 0x0000000000207805 */ /* 0x000fe4000001ff00 */
[----:B------:R-:W-:Y:S02]  /*6420*/  CS2R R38, SRZ ;  /* 0x0000000000267805 */ /* 0x000fe4000001ff00 */
[----:B------:R-:W-:Y:S02]  /*6430*/  CS2R R36, SRZ ;  /* 0x0000000000247805 */ /* 0x000fe4000001ff00 */
[----:B------:R-:W-:Y:S02]  /*6440*/  CS2R R42, SRZ ;  /* 0x00000000002a7805 */ /* 0x000fe4000001ff00 */
[----:B------:R-:W-:Y:S02]  /*6450*/  CS2R R40, SRZ ;  /* 0x0000000000287805 */ /* 0x000fe4000001ff00 */
[----:B------:R-:W-:Y:S01]  /*6460*/  CS2R R44, SRZ ;  /* 0x00000000002c7805 */ /* 0x000fe2000001ff00 */
[----:B------:R-:W-:Y:S06]  /*6470*/  @P1 BRA `(.L_x_100) ;  /* 0x00000000000c1947 */ /* 0x000fec0003800000 */
[----:B------:R-:W-:Y:S04]  /*6480*/  SHF.L.U32 R3, R61, 0x1f, RZ ;  /* 0x0000001f3d037819 */ /* 0x000fe800000006ff */
[----:B------:R-:W1:Y:S02]  /*6490*/  SYNCS.PHASECHK.TRANS64.TRYWAIT P1, [UR44+0x40], R3 ;  /* 0x00004003ff0075a7 */ /* 0x000e64000802112c */
[----:B-1----:R-:W-:Y:S05]  /*64a0*/  @!P1 BRA `(.L_x_101) ;  /* 0x0000002800809947 */ /* 0x002fea0003800000 */
.L_x_100:
[----:B------:R-:W-:Y:S05]  /*64b0*/  BSYNC B0 ;  /* 0x0000000000007941 */ /* 0x000fea0003800000 */
.L_x_99:
[----:B------:R-:W-:Y:S01]  /*64c0*/  ISETP.NE.AND P1, PT, R73, RZ, PT ;  /* 0x000000ff4900720c */ /* 0x000fe20003f25270 */
[----:B------:R-:W-:Y:S11]  /*64d0*/  HFMA2 R71, -RZ, RZ, 0, 5.9604644775390625e-08 ;  /* 0x00000001ff477431 */ /* 0x000ff600000001ff */
[----:B------:R-:W-:Y:S01]  /*64e0*/  @!UPT UIADD3 URZ, UPT, UPT, URZ, URZ, URZ ;  /* 0x000000fffffff290 */ /* 0x000fe2000fffe0ff */
[----:B------:R2:W1:Y:S04]  /*64f0*/  @P1 LDS.128 R32, [R64] ;  /* 0x0000000040201984 */ /* 0x0004680000000c00 */
[----:B------:R2:W1:Y:S04]  /*6500*/  @P1 LDS.128 R36, [R63+0x10] ;  /* 0x000010003f241984 */ /* 0x0004680000000c00 */
[----:B------:R2:W1:Y:S04]  /*6510*/  @P1 LDS.128 R40, [R62+0x20] ;  /* 0x000020003e281984 */ /* 0x0004680000000c00 */
[----:B------:R2:W1:Y:S02]  /*6520*/  @P1 LDS.128 R44, [R58+0x30] ;  /* 0x000030003a2c1984 */ /* 0x0004640000000c00 */
.L_x_98:
[----:B------:R-:W-:Y:S05]  /*6530*/  BSYNC B1 ;  /* 0x0000000000017941 */ /* 0x000fea0003800000 */
.L_x_97:
[----:B-1----:R-:W-:Y:S04]  /*6540*/  SHF.R.U32.HI R2, RZ, 0x15, R25 ;  /* 0x00000015ff027819 */ /* 0x002fe80000011619 */
[----:B------:R-:W-:Y:S01]  /*6550*/  LOP3.LUT P1, RZ, R2, 0x3, R52, 0x48, !PT ;  /* 0x0000000302ff7812 */ /* 0x000fe20007824834 */
[----:B------:R-:W-:Y:S01]  /*6560*/  @!UPT UIADD3 URZ, UPT, UPT, URZ, URZ, URZ ;  /* 0x000000fffffff290 */ /* 0x000fe2000fffe0ff */
[----:B----4-:R-:W-:Y:S11]  /*6570*/  @P0 BRA `(.L_x_102) ;  /* 0x0000000000080947 */ /* 0x010ff60003800000 */
[----:B------:R-:W1:Y:S02]  /*6580*/  SYNCS.PHASECHK.TRANS64.TRYWAIT P0, [R70+URZ+0xb0], R0 ;  /* 0x0000b000460075a7 */ /* 0x000e6400080011ff */
[----:B-1----:R-:W-:Y:S05]  /*6590*/  @!P0 BRA `(.L_x_103) ;  /* 0x00000028005c8947 */ /* 0x002fea0003800000 */
.L_x_102:
[----:B------:R-:W-:Y:S05]  /*65a0*/  @!P1 BRA `(.L_x_104) ;  /* 0x0000000000409947 */ /* 0x000fea0003800000 */
[----:B------:R-:W4:Y:S01]  /*65b0*/  LDCU.64 UR8, c[0x4][0x70] ;  /* 0x01000e00ff0877ac */ /* 0x000f220008000a00 */
[----:B------:R-:W-:Y:S01]  /*65c0*/  MOV R3, 0x0 ;  /* 0x0000000000037802 */ /* 0x000fe20000000f00 */
[----:B------:R-:W-:Y:S02]  /*65d0*/  HFMA2 R12, -RZ, RZ, 0, 5.9604644775390625e-08 ;  /* 0x00000001ff0c7431 */ /* 0x000fe400000001ff */
[----:B------:R-:W-:Y:S02]  /*65e0*/  IMAD.MOV.U32 R8, RZ, RZ, 0x192 ;  /* 0x00000192ff087424 */ /* 0x000fe400078e00ff */
[----:B------:R-:W-:Y:S01]  /*65f0*/  IMAD.MOV.U32 R13, RZ, RZ, RZ ;  /* 0x000000ffff0d7224 */ /* 0x000fe200078e00ff */
[----:B------:R-:W5:Y:S01]  /*6600*/  LDCU.64 UR6, c[0x4][0x78] ;  /* 0x01000f00ff0677ac */ /* 0x000f620008000a00 */
[----:B------:R-:W1:Y:S01]  /*6610*/  LDC.64 R2, c[0x4][R3] ;  /* 0x0100000003027b82 */ /* 0x000e620000000a00 */
[----:B------:R-:W2:Y:S01]  /*6620*/  LDCU.64 UR4, c[0x4][0x10] ;  /* 0x01000200ff0477ac */ /* 0x000ea20008000a00 */
[----:B----4-:R-:W-:Y:S01]  /*6630*/  MOV R5, UR9 ;  /* 0x0000000900057c02 */ /* 0x010fe20008000f00 */
[----:B------:R-:W-:Y:S01]  /*6640*/  IMAD.U32 R4, RZ, RZ, UR8 ;  /* 0x00000008ff047e24 */ /* 0x000fe2000f8e00ff */
[----:B-----5:R-:W-:Y:S01]  /*6650*/  MOV R7, UR7 ;  /* 0x0000000700077c02 */ /* 0x020fe20008000f00 */
[----:B------:R-:W-:Y:S01]  /*6660*/  IMAD.U32 R6, RZ, RZ, UR6 ;  /* 0x00000006ff067e24 */ /* 0x000fe2000f8e00ff */
[----:B--2---:R-:W-:Y:S01]  /*6670*/  MOV R11, UR5 ;  /* 0x00000005000b7c02 */ /* 0x004fe20008000f00 */
[----:B------:R-:W-:Y:S02]  /*6680*/  IMAD.U32 R10, RZ, RZ, UR4 ;  /* 0x00000004ff0a7e24 */ /* 0x000fe4000f8e00ff */
[----:B------:R-:W-:Y:S07]  /*6690*/  LEPC R20, `(.L_x_104) ;  /* 0x000000001014794e */ /* 0x000fee0000000000 */
[----:B-1-3--:R-:W-:Y:S05]  /*66a0*/  CALL.ABS.NOINC R2 ;  /* 0x0000000002007343 */ /* 0x00afea0003c00000 */
.L_x_104:
[----:B------:R-:W-:Y:S05]  /*66b0*/  WARPSYNC.ALL ;  /* 0x0000000000007948 */ /* 0x000fea0003800000 */
[----:B------:R-:W-:Y:S01]  /*66c0*/  R2UR UR4, R25 ;  /* 0x00000000190472ca */ /* 0x000fe200000e0000 */
[----:B------:R-:W-:Y:S01]  /*66d0*/  BSSY.RECONVERGENT B0, `(.L_x_105) ;  /* 0x0000039000007945 */ /* 0x000fe20003800200 */
[----:B------:R-:W-:Y:S11]  /*66e0*/  ISETP.NE.AND P0, PT, R66, RZ, PT ;  /* 0x000000ff4200720c */ /* 0x000ff60003f05270 */
[----:B------:R-:W1:Y:S02]  /*66f0*/  LDTM.x16 R4, tmem[UR4] ;  /* 0x00000004000479ee */ /* 0x000e640008240000 */
[C---:B-1-3--:R-:W-:Y:S01]  /*6700*/  FMUL R0, R24.reuse, R4 ;  /* 0x0000000418007220 */ /* 0x04afe20000400000 */
[C---:B------:R-:W-:Y:S01]  /*6710*/  FMUL R2, R24.reuse, R5 ;  /* 0x0000000518027220 */ /* 0x040fe20000400000 */
[C---:B------:R-:W-:Y:S01]  /*6720*/  FMUL R3, R24.reuse, R6 ;  /* 0x0000000618037220 */ /* 0x040fe20000400000 */
[C---:B------:R-:W-:Y:S01]  /*6730*/  FMUL R7, R24.reuse, R7 ;  /* 0x0000000718077220 */ /* 0x040fe20000400000 */
[C---:B------:R-:W-:Y:S01]  /*6740*/  FFMA R28, R27.reuse, R32, R0 ;  /* 0x000000201b1c7223 */ /* 0x040fe20000000000 */
        /* <DEDUP_REMOVED lines=10> */
[----:B------:R1:W-:Y:S01]  /*67f0*/  STS.128 [R64], R28 ;  /* 0x0000001c40007388 */ /* 0x0003e20000000c00 */
        /* <DEDUP_REMOVED lines=8> */
[----:B------:R1:W-:Y:S01]  /*6880*/  STS.128 [R63+0x10], R4 ;  /* 0x000010043f007388 */ /* 0x0003e20000000c00 */
[C---:B------:R-:W-:Y:S01]  /*6890*/  FMUL R13, R24.reuse, R17 ;  /* 0x00000011180d7220 */ /* 0x040fe20000400000 */
[C---:B------:R-:W-:Y:S01]  /*68a0*/  FFMA R10, R27.reuse, R42, R10 ;  /* 0x0000002a1b0a7223 */ /* 0x040fe2000000000a */
[C---:B------:R-:W-:Y:S01]  /*68b0*/  FMUL R14, R24.reuse, R18 ;  /* 0x00000012180e7220 */ /* 0x040fe20000400000 */
[C---:B------:R-:W-:Y:S01]  /*68c0*/  FFMA R11, R27.reuse, R43, R15 ;  /* 0x0000002b1b0b7223 */ /* 0x040fe2000000000f */
[----:B------:R-:W-:Y:S01]  /*68d0*/  FMUL R19, R24, R19 ;  /* 0x0000001318137220 */ /* 0x000fe20000400000 */
[C---:B------:R-:W-:Y:S01]  /*68e0*/  FFMA R12, R27.reuse, R44, R12 ;  /* 0x0000002c1b0c7223 */ /* 0x040fe2000000000c */
[C---:B------:R-:W-:Y:S01]  /*68f0*/  FFMA R13, R27.reuse, R45, R13 ;  /* 0x0000002d1b0d7223 */ /* 0x040fe2000000000d */
[C---:B------:R-:W-:Y:S01]  /*6900*/  FFMA R14, R27.reuse, R46, R14 ;  /* 0x0000002e1b0e7223 */ /* 0x040fe2000000000e */
[----:B------:R1:W-:Y:S01]  /*6910*/  STS.128 [R62+0x20], R8 ;  /* 0x000020083e007388 */ /* 0x0003e20000000c00 */
[----:B------:R-:W-:Y:S05]  /*6920*/  FFMA R15, R27, R47, R19 ;  /* 0x0000002f1b0f7223 */ /* 0x000fea0000000013 */
[----:B------:R1:W-:Y:S01]  /*6930*/  STS.128 [R58+0x30], R12 ;  /* 0x0000300c3a007388 */ /* 0x0003e20000000c00 */
[----:B------:R-:W-:Y:S01]  /*6940*/  @!PT LDS RZ, [RZ] ;  /* 0x00000000fffff984 */ /* 0x000fe20000000800 */
[----:B------:R-:W-:Y:S01]  /*6950*/  @!PT LDS RZ, [RZ] ;  /* 0x00000000fffff984 */ /* 0x000fe20000000800 */
[----:B------:R-:W-:Y:S01]  /*6960*/  @!PT LDS RZ, [RZ] ;  /* 0x00000000fffff984 */ /* 0x000fe20000000800 */
[----:B------:R-:W-:Y:S01]  /*6970*/  @!PT LDS RZ, [RZ] ;  /* 0x00000000fffff984 */ /* 0x000fe20000000800 */
[----:B------:R3:W-:Y:S06]  /*6980*/  MEMBAR.ALL.CTA ;  /* 0x0000000000007992 */ /* 0x0007ec0000008000 */
[----:B---3--:R-:W3:Y:S02]  /*6990*/  FENCE.VIEW.ASYNC.S ;  /* 0x00000000000073c6 */ /* 0x008ee40000000000 */
[----:B---3--:R-:W-:Y:S06]  /*69a0*/  BAR.SYNC.DEFER_BLOCKING 0x1, 0x80 ;  /* 0x0042000000007b1d */ /* 0x008fec0000010000 */
[----:B------:R-:W-:Y:S05]  /*69b0*/  @P0 BRA `(.L_x_106) ;  /* 0x0000000000280947 */ /* 0x000fea0003800000 */
[----:B------:R-:W3:Y:S01]  /*69c0*/  LDCU.64 UR6, c[0x0][0x348] ;  /* 0x00006900ff0677ac */ /* 0x000ee20008000a00 */
[----:B------:R-:W-:Y:S01]  /*69d0*/  UIADD3 UR4, UPT, UPT, UR44, 0x200, URZ ;  /* 0x000002002c047890 */ /* 0x000fe2000fffe0ff */
[----:B------:R-:W-:Y:S05]  /*69e0*/  UMOV UR51, UR36 ;  /* 0x0000002400337c82 */ /* 0x000fea0008000000 */
[----:B------:R-:W-:Y:S04]  /*69f0*/  MOV R55, UR4 ;  /* 0x0000000400377c02 */ /* 0x000fe80008000f00 */
[----:B------:R-:W-:Y:S01]  /*6a00*/  R2UR UR48, R55 ;  /* 0x00000000373072ca */ /* 0x000fe200000e0000 */
[----:B---3--:R-:W-:Y:S04]  /*6a10*/  UIADD3 UR4, UP0, UPT, UR6, 0x680, URZ ;  /* 0x0000068006047890 */ /* 0x008fe8000ff1e0ff */
[----:B------:R-:W-:Y:S09]  /*6a20*/  UIADD3.X UR5, UPT, UPT, URZ, UR7, URZ, UP0, !UPT ;  /* 0x00000007ff057290 */ /* 0x000ff200087fe4ff */
[----:B------:R3:W-:Y:S01]  /*6a30*/  UTMASTG.3D [UR48], [UR4] ;  /* 0x00000030040073b5 */ /* 0x0007e20008010000 */
[----:B------:R0:W-:Y:S01]  /*6a40*/  UTMACMDFLUSH ;  /* 0x00000000000079b7 */ /* 0x0001e20000000000 */
[----:B---3--:R-:W-:Y:S04]  /*6a50*/  DEPBAR.LE SB0, 0x1 ;  /* 0x000080400000791a */ /* 0x008fe80000000000 */
.L_x_106:
[----:B------:R-:W-:Y:S05]  /*6a60*/  BSYNC.RECONVERGENT B0 ;  /* 0x0000000000007941 */ /* 0x000fea0003800200 */
.L_x_105:
[----:B------:R-:W-:Y:S01]  /*6a70*/  BAR.SYNC.DEFER_BLOCKING 0x1, 0x80 ;  /* 0x0042000000007b1d */ /* 0x000fe20000010000 */
[----:B------:R-:W-:Y:S01]  /*6a80*/  ISETP.NE.AND P1, PT, R69, RZ, PT ;  /* 0x000000ff4500720c */ /* 0x000fe20003f25270 */
[----:B------:R-:W-:Y:S01]  /*6a90*/  UISETP.NE.AND UP0, UPT, UR52, URZ, UPT ;  /* 0x000000ff3400728c */ /* 0x000fe2000bf05270 */
[----:B------:R-:W-:Y:S11]  /*6aa0*/  LEA R2, R71, UR44, 0x3 ;  /* 0x0000002c47027c11 */ /* 0x000ff6000f8e18ff */
[----:B------:R-:W-:Y:S01]  /*6ab0*/  @P1 SHF.L.U32 R3, R61, 0x1f, RZ ;  /* 0x0000001f3d031819 */ /* 0x000fe200000006ff */
[----:B------:R-:W-:Y:S06]  /*6ac0*/  BRA.U !UP0, `(.L_x_107) ;  /* 0x0000000108247547 */ /* 0x000fec000b800000 */
[----:B-1----:R-:W-:Y:S01]  /*6ad0*/  IMAD.U32 R4, RZ, RZ, UR46 ;  /* 0x0000002eff047e24 */ /* 0x002fe2000f8e00ff */
[----:B------:R-:W-:Y:S01]  /*6ae0*/  MOV R0, UR47 ;  /* 0x0000002f00007c02 */ /* 0x000fe20008000f00 */
[----:B------:R-:W-:Y:S03]  /*6af0*/  UIADD3 UR4, UPT, UPT, UR46, 0x1, URZ ;  /* 0x000000012e047890 */ /* 0x000fe6000fffe0ff */
[----:B------:R-:W-:Y:S01]  /*6b00*/  @P1 LEA R4, R4, UR44, 0x3 ;  /* 0x0000002c04041c11 */ /* 0x000fe2000f8e18ff */
[----:B------:R-:W-:Y:S04]  /*6b10*/  UISETP.NE.AND UP0, UPT, UR4, 0x4, UPT ;  /* 0x000000040400788c */ /* 0x000fe8000bf05270 */
[----:B------:R-:W-:Y:S01]  /*6b20*/  @P1 VIADD R4, R4, 0x60 ;  /* 0x0000006004041836 */ /* 0x000fe20000000000 */
[----:B------:R-:W-:Y:S04]  /*6b30*/  USEL UR46, UR4, URZ, UP0 ;  /* 0x000000ff042e7287 */ /* 0x000fe80008000000 */
[----:B------:R-:W-:Y:S04]  /*6b40*/  @P1 PRMT R0, R0, 0x654, R4 ;  /* 0x0000065400001816 */ /* 0x000fe80000000004 */
[----:B------:R3:W-:Y:S04]  /*6b50*/  @P1 SYNCS.ARRIVE.TRANS64.RED.A1T0 RZ, [R0+URZ], RZ ;  /* 0x000000ff00ff19a7 */ /* 0x0007e800081004ff */
.L_x_107:
[----:B------:R-:W4:Y:S01]  /*6b60*/  @P1 SYNCS.PHASECHK.TRANS64.TRYWAIT P0, [R2+URZ+0x40], R3 ;  /* 0x00004003020015a7 */ /* 0x000f2200080011ff */
[----:B------:R-:W-:Y:S01]  /*6b70*/  BSSY B1, `(.L_x_108) ;  /* 0x0000016000017945 */ /* 0x000fe20003800000 */
[----:B----4-:R-:W-:Y:S03]  /*6b80*/  @P1 SEL R72, RZ, 0x1, !P0 ;  /* 0x00000001ff481807 */ /* 0x010fe60004000000 */
[----:B------:R-:W-:Y:S05]  /*6b90*/  @!P1 BRA `(.L_x_109) ;  /* 0x00000000004c9947 */ /* 0x000fea0003800000 */
[----:B------:R-:W-:Y:S01]  /*6ba0*/  ISETP.NE.AND P0, PT, R72, RZ, PT ;  /* 0x000000ff4800720c */ /* 0x000fe20003f05270 */
[----:B------:R-:W-:Y:S01]  /*6bb0*/  BSSY B0, `(.L_x_110) ;  /* 0x000000b000007945 */ /* 0x000fe20003800000 */
[----:B------:R-:W-:Y:S11]  /*6bc0*/  ISETP.NE.AND P1, PT, R73, RZ, PT ;  /* 0x000000ff4900720c */ /* 0x000ff60003f25270 */
[----:B------:R-:W-:Y:S02]  /*6bd0*/  @!UPT UIADD3 URZ, UPT, UPT, URZ, URZ, URZ ;  /* 0x000000fffffff290 */ /* 0x000fe4000fffe0ff */
[C---:B-1----:R-:W-:Y:S01]  /*6be0*/  @P1 IMAD R6, R71.reuse, 0x2000, R64 ;  /* 0x0000200047061824 */ /* 0x042fe200078e0240 */
[C---:B------:R-:W-:Y:S01]  /*6bf0*/  @P1 LEA R4, R71.reuse, R62, 0xd ;  /* 0x0000003e47041211 */ /* 0x040fe200078e68ff */
[C---:B------:R-:W-:Y:S02]  /*6c00*/  @P1 IMAD R5, R71.reuse, 0x2000, R63 ;  /* 0x0000200047051824 */ /* 0x040fe400078e023f */
[----:B------:R-:W-:Y:S01]  /*6c10*/  @P1 IMAD R3, R71, 0x2000, R58 ;  /* 0x0000200047031824 */ /* 0x000fe200078e023a */
[----:B------:R-:W-:Y:S06]  /*6c20*/  @P0 BRA `(.L_x_111) ;  /* 0x00000000000c0947 */ /* 0x000fec0003800000 */
[----:B---3--:R-:W-:Y:S04]  /*6c30*/  SHF.L.U32 R0, R61, 0x1f, RZ ;  /* 0x0000001f3d007819 */ /* 0x008fe800000006ff */
[----:B------:R-:W1:Y:S02]  /*6c40*/  SYNCS.PHASECHK.TRANS64.TRYWAIT P0, [R2+URZ+0x40], R0 ;  /* 0x00004000020075a7 */ /* 0x000e6400080011ff */
[----:B-1----:R-:W-:Y:S05]  /*6c50*/  @!P0 BRA `(.L_x_112) ;  /* 0x0000002000c08947 */ /* 0x002fea0003800000 */
.L_x_111:
[----:B------:R-:W-:Y:S05]  /*6c60*/  BSYNC B0 ;  /* 0x0000000000007941 */ /* 0x000fea0003800000 */
.L_x_110:
[----:B------:R-:W-:Y:S02]  /*6c70*/  ISETP.NE.AND P0, PT, R73, RZ, PT ;  /* 0x000000ff4900720c */ /* 0x000fe40003f05270 */
[----:B------:R-:W-:Y:S11]  /*6c80*/  IADD3 R71, PT, PT, R71, 0x1, RZ ;  /* 0x0000000147477810 */ /* 0x000ff60007ffe0ff */
[----:B------:R4:W1:Y:S04]  /*6c90*/  @P0 LDS.128 R32, [R6] ;  /* 0x0000000006200984 */ /* 0x0008680000000c00 */
[----:B------:R4:W1:Y:S04]  /*6ca0*/  @P0 LDS.128 R36, [R5+0x10] ;  /* 0x0000100005240984 */ /* 0x0008680000000c00 */
[----:B------:R4:W1:Y:S04]  /*6cb0*/  @P0 LDS.128 R40, [R4+0x20] ;  /* 0x0000200004280984 */ /* 0x0008680000000c00 */
[----:B------:R4:W1:Y:S02]  /*6cc0*/  @P0 LDS.128 R44, [R3+0x30] ;  /* 0x00003000032c0984 */ /* 0x0008640000000c00 */
.L_x_109:
[----:B------:R-:W-:Y:S05]  /*6cd0*/  BSYNC B1 ;  /* 0x0000000000017941 */ /* 0x000fea0003800000 */
.L_x_108:
[----:B-1-3--:R-:W-:Y:S05]  /*6ce0*/  VIADD R0, R25, 0x10 ;  /* 0x0000001019007836 */ /* 0x00afea0000000000 */
[----:B------:R-:W-:Y:S04]  /*6cf0*/  SHF.R.U32.HI R0, RZ, 0x15, R0 ;  /* 0x00000015ff007819 */ /* 0x000fe80000011600 */
[----:B------:R-:W-:Y:S11]  /*6d00*/  LOP3.LUT P0, RZ, R0, 0x3, R52, 0x48, !PT ;  /* 0x0000000300ff7812 */ /* 0x000ff60007804834 */
[----:B------:R-:W-:Y:S02]  /*6d10*/  @!UPT UIADD3 URZ, UPT, UPT, URZ, URZ, URZ ;  /* 0x000000fffffff290 */ /* 0x000fe4000fffe0ff */
[----:B------:R-:W-:Y:S05]  /*6d20*/  @!P0 BRA `(.L_x_113) ;  /* 0x0000000000408947 */ /* 0x000fea0003800000 */
[----:B------:R-:W1:Y:S01]  /*6d30*/  LDCU.64 UR8, c[0x4][0x70] ;  /* 0x01000e00ff0877ac */ /* 0x000e620008000a00 */
[----:B----4-:R-:W-:Y:S01]  /*6d40*/  MOV R3, 0x0 ;  /* 0x0000000000037802 */ /* 0x010fe20000000f00 */
[----:B------:R-:W-:Y:S02]  /*6d50*/  HFMA2 R12, -RZ, RZ, 0, 5.9604644775390625e-08 ;  /* 0x00000001ff0c7431 */ /* 0x000fe400000001ff */
[----:B------:R-:W-:Y:S02]  /*6d60*/  IMAD.MOV.U32 R8, RZ, RZ, 0x192 ;  /* 0x00000192ff087424 */ /* 0x000fe400078e00ff */
[----:B------:R-:W-:Y:S01]  /*6d70*/  IMAD.MOV.U32 R13, RZ, RZ, RZ ;  /* 0x000000ffff0d7224 */ /* 0x000fe200078e00ff */
[----:B------:R-:W3:Y:S01]  /*6d80*/  LDCU.64 UR6, c[0x4][0x78] ;  /* 0x01000f00ff0677ac */ /* 0x000ee20008000a00 */
[----:B------:R-:W4:Y:S01]  /*6d90*/  LDC.64 R2, c[0x4][R3] ;  /* 0x0100000003027b82 */ /* 0x000f220000000a00 */
[----:B------:R-:W5:Y:S01]  /*6da0*/  LDCU.64 UR4, c[0x4][0x10] ;  /* 0x01000200ff0477ac */ /* 0x000f620008000a00 */
[----:B-1----:R-:W-:Y:S01]  /*6db0*/  MOV R5, UR9 ;  /* 0x0000000900057c02 */ /* 0x002fe20008000f00 */
[----:B------:R-:W-:Y:S01]  /*6dc0*/  IMAD.U32 R4, RZ, RZ, UR8 ;  /* 0x00000008ff047e24 */ /* 0x000fe2000f8e00ff */
[----:B---3--:R-:W-:Y:S01]  /*6dd0*/  MOV R7, UR7 ;  /* 0x0000000700077c02 */ /* 0x008fe20008000f00 */
[----:B------:R-:W-:Y:S01]  /*6de0*/  IMAD.U32 R6, RZ, RZ, UR6 ;  /* 0x00000006ff067e24 */ /* 0x000fe2000f8e00ff */
[----:B-----5:R-:W-:Y:S01]  /*6df0*/  MOV R11, UR5 ;  /* 0x00000005000b7c02 */ /* 0x020fe20008000f00 */
[----:B------:R-:W-:Y:S02]  /*6e00*/  IMAD.U32 R10, RZ, RZ, UR4 ;  /* 0x00000004ff0a7e24 */ /* 0x000fe4000f8e00ff */
[----:B------:R-:W-:Y:S07]  /*6e10*/  LEPC R20, `(.L_x_113) ;  /* 0x000000001014794e */ /* 0x000fee0000000000 */
[----:B--2-4-:R-:W-:Y:S05]  /*6e20*/  CALL.ABS.NOINC R2 ;  /* 0x0000000002007343 */ /* 0x014fea0003c00000 */
.L_x_113:
[----:B------:R-:W-:Y:S05]  /*6e30*/  WARPSYNC.ALL ;  /* 0x0000000000007948 */ /* 0x000fea0003800000 */
[----:B------:R-:W-:Y:S01]  /*6e40*/  R2UR UR4, R25 ;  /* 0x00000000190472ca */ /* 0x000fe200000e0000 */
[----:B------:R-:W-:Y:S01]  /*6e50*/  BSSY.RECONVERGENT B0, `(.L_x_114) ;  /* 0x0000041000007945 */ /* 0x000fe20003800200 */
[----:B------:R-:W-:Y:S02]  /*6e60*/  ISETP.NE.AND P6, PT, R69, RZ, PT ;  /* 0x000000ff4500720c */ /* 0x000fe40003fc5270 */
[----:B------:R-:W-:Y:S02]  /*6e70*/  ISETP.NE.AND P0, PT, R66, RZ, PT ;  /* 0x000000ff4200720c */ /* 0x000fe40003f05270 */
[----:B------:R-:W-:Y:S07]  /*6e80*/  MOV R20, UR46 ;  /* 0x0000002e00147c02 */ /* 0x000fee0008000f00 */
[----:B----4-:R-:W1:Y:S02]  /*6e90*/  LDTM.x16 R4, tmem[UR4+0x10] ;  /* 0x00001004000479ee */ /* 0x010e640008240000 */
[----:B------:R-:W-:Y:S01]  /*6ea0*/  @P6 LEA R20, R20, UR44, 0x3 ;  /* 0x0000002c14146c11 */ /* 0x000fe2000f8e18ff */
[C---:B-1----:R-:W-:Y:S01]  /*6eb0*/  FMUL R0, R24.reuse, R4 ;  /* 0x0000000418007220 */ /* 0x042fe20000400000 */
        /* <DEDUP_REMOVED lines=33> */
[----:B------:R-:W-:Y:S01]  /*70d0*/  FFMA R15, R27, R47, R19 ;  /* 0x0000002f1b0f7223 */ /* 0x000fe20000000013 */
[----:B------:R-:W-:Y:S02]  /*70e0*/  MOV R16, UR47 ;  /* 0x0000002f00107c02 */ /* 0x000fe40008000f00 */
[----:B------:R-:W-:Y:S02]  /*70f0*/  @P6 IADD3 R17, PT, PT, R20, 0x60, RZ ;  /* 0x0000006014116810 */ /* 0x000fe40007ffe0ff */
[----:B------:R1:W-:Y:S01]  /*7100*/  STS.128 [R58+0x2030], R12 ;  /* 0x0020300c3a007388 */ /* 0x0003e20000000c00 */
[----:B------:R-:W-:Y:S02]  /*7110*/  LEA R0, R71, UR44, 0x3 ;  /* 0x0000002c47007c11 */ /* 0x000fe4000f8e18ff */
[----:B------:R-:W-:Y:S01]  /*7120*/  @P6 PRMT R16, R16, 0x654, R17 ;  /* 0x0000065410106816 */ /* 0x000fe20000000011 */
[----:B------:R-:W-:Y:S01]  /*7130*/  @!PT LDS RZ, [RZ] ;  /* 0x00000000fffff984 */ /* 0x000fe20000000800 */
[----:B------:R-:W-:Y:S01]  /*7140*/  @!PT LDS RZ, [RZ] ;  /* 0x00000000fffff984 */ /* 0x000fe20000000800 */
[----:B------:R-:W-:Y:S01]  /*7150*/  @!PT LDS RZ, [RZ] ;  /* 0x00000000fffff984 */ /* 0x000fe20000000800 */
[----:B------:R-:W-:Y:S01]  /*7160*/  @!PT LDS RZ, [RZ] ;  /* 0x00000000fffff984 */ /* 0x000fe20000000800 */
[----:B------:R3:W-:Y:S06]  /*7170*/  MEMBAR.ALL.CTA ;  /* 0x0000000000007992 */ /* 0x0007ec0000008000 */
[----:B---3--:R-:W3:Y:S01]  /*7180*/  FENCE.VIEW.ASYNC.S ;  /* 0x00000000000073c6 */ /* 0x008ee20000000000 */
[----:B------:R-:W-:Y:S01]  /*7190*/  @P6 SHF.L.U32 R2, R61, 0x1f, RZ ;  /* 0x0000001f3d026819 */ /* 0x000fe200000006ff */
[----:B---3--:R-:W-:Y:S06]  /*71a0*/  BAR.SYNC.DEFER_BLOCKING 0x1, 0x80 ;  /* 0x0042000000007b1d */ /* 0x008fec0000010000 */
[----:B------:R-:W-:Y:S05]  /*71b0*/  @P0 BRA `(.L_x_115) ;  /* 0x0000000000280947 */ /* 0x000fea0003800000 */
[----:B------:R-:W3:Y:S01]  /*71c0*/  LDCU.64 UR6, c[0x0][0x348] ;  /* 0x00006900ff0677ac */ /* 0x000ee20008000a00 */
[----:B------:R-:W-:Y:S02]  /*71d0*/  UIADD3 UR9, UPT, UPT, UR49, 0x10, URZ ;  /* 0x0000001031097890 */ /* 0x000fe4000fffe0ff */
[----:B------:R-:W-:Y:S01]  /*71e0*/  UIADD3 UR8, UPT, UPT, UR44, 0x2200, URZ ;  /* 0x000022002c087890 */ /* 0x000fe2000fffe0ff */
[----:B------:R-:W-:Y:S01]  /*71f0*/  UMOV UR10, UR50 ;  /* 0x00000032000a7c82 */ /* 0x000fe20008000000 */
[----:B------:R-:W-:Y:S01]  /*7200*/  UMOV UR11, UR36 ;  /* 0x00000024000b7c82 */ /* 0x000fe20008000000 */
[----:B---3--:R-:W-:Y:S04]  /*7210*/  UIADD3 UR4, UP0, UPT, UR6, 0x680, URZ ;  /* 0x0000068006047890 */ /* 0x008fe8000ff1e0ff */
[----:B------:R-:W-:Y:S09]  /*7220*/  UIADD3.X UR5, UPT, UPT, URZ, UR7, URZ, UP0, !UPT ;  /* 0x00000007ff057290 */ /* 0x000ff200087fe4ff */
[----:B------:R3:W-:Y:S01]  /*7230*/  UTMASTG.3D [UR8], [UR4] ;  /* 0x00000008040073b5 */ /* 0x0007e20008010000 */
[----:B------:R0:W-:Y:S01]  /*7240*/  UTMACMDFLUSH ;  /* 0x00000000000079b7 */ /* 0x0001e20000000000 */
[----:B---3--:R-:W-:Y:S04]  /*7250*/  DEPBAR.LE SB0, 0x1 ;  /* 0x000080400000791a */ /* 0x008fe80000000000 */
.L_x_115:
[----:B------:R-:W-:Y:S05]  /*7260*/  BSYNC.RECONVERGENT B0 ;  /* 0x0000000000007941 */ /* 0x000fea0003800200 */
.L_x_114:
[----:B------:R-:W-:Y:S01]  /*7270*/  BAR.SYNC.DEFER_BLOCKING 0x1, 0x80 ;  /* 0x0042000000007b1d */ /* 0x000fe20000010000 */
[----:B------:R-:W-:Y:S04]  /*7280*/  UIADD3 UR4, UPT, UPT, UR46, 0x1, URZ ;  /* 0x000000012e047890 */ /* 0x000fe8000fffe0ff */
[----:B------:R-:W-:Y:S04]  /*7290*/  UISETP.NE.AND UP0, UPT, UR4, 0x4, UPT ;  /* 0x000000040400788c */ /* 0x000fe8000bf05270 */
[----:B------:R-:W-:Y:S01]  /*72a0*/  USEL UR45, UR4, URZ, UP0 ;  /* 0x000000ff042d7287 */ /* 0x000fe20008000000 */
[----:B------:R3:W-:Y:S01]  /*72b0*/  @P6 SYNCS.ARRIVE.TRANS64.RED.A1T0 RZ, [R16+URZ], RZ ;  /* 0x000000ff10ff69a7 */ /* 0x0007e200081004ff */
[----:B------:R-:W-:Y:S01]  /*72c0*/  BSSY B1, `(.L_x_116) ;  /* 0x0000017000017945 */ /* 0x000fe20003800000 */
[----:B------:R-:W4:Y:S02]  /*72d0*/  @P6 SYNCS.PHASECHK.TRANS64.TRYWAIT P0, [R0+URZ+0x40], R2 ;  /* 0x00004002000065a7 */ /* 0x000f2400080011ff */
[----:B----4-:R-:W-:Y:S01]  /*72e0*/  @P6 SEL R72, RZ, 0x1, !P0 ;  /* 0x00000001ff486807 */ /* 0x010fe20004000000 */
[----:B---3--:R-:W-:Y:S06]  /*72f0*/  @!P6 BRA `(.L_x_117) ;  /* 0x00000000004ce947 */ /* 0x008fec0003800000 */
        /* <DEDUP_REMOVED lines=9> */
[----:B------:R-:W-:Y:S04]  /*7390*/  SHF.L.U32 R6, R61, 0x1f, RZ ;  /* 0x0000001f3d067819 */ /* 0x000fe800000006ff */
[----:B------:R-:W1:Y:S02]  /*73a0*/  SYNCS.PHASECHK.TRANS64.TRYWAIT P0, [R0+URZ+0x40], R6 ;  /* 0x00004006000075a7 */ /* 0x000e6400080011ff */
[----:B-1----:R-:W-:Y:S05]  /*73b0*/  @!P0 BRA `(.L_x_120) ;  /* 0x0000001800fc8947 */ /* 0x002fea0003800000 */
.L_x_119:
[----:B------:R-:W-:Y:S05]  /*73c0*/  BSYNC B0 ;  /* 0x0000000000007941 */ /* 0x000fea0003800000 */
.L_x_118:
[----:B------:R-:W-:Y:S02]  /*73d0*/  ISETP.NE.AND P0, PT, R73, RZ, PT ;  /* 0x000000ff4900720c */ /* 0x000fe40003f05270 */
[----:B------:R-:W-:Y:S11]  /*73e0*/  IADD3 R71, PT, PT, R71, 0x1, RZ ;  /* 0x0000000147477810 */ /* 0x000ff60007ffe0ff */
[----:B------:R3:W4:Y:S04]  /*73f0*/  @P0 LDS.128 R32, [R5] ;  /* 0x0000000005200984 */ /* 0x0007280000000c00 */
[----:B------:R3:W1:Y:S04]  /*7400*/  @P0 LDS.128 R36, [R4+0x10] ;  /* 0x0000100004240984 */ /* 0x0006680000000c00 */
[----:B------:R3:W1:Y:S04]  /*7410*/  @P0 LDS.128 R40, [R3+0x20] ;  /* 0x0000200003280984 */ /* 0x0006680000000c00 */
[----:B------:R3:W1:Y:S02]  /*7420*/  @P0 LDS.128 R44, [R2+0x30] ;  /* 0x00003000022c0984 */ /* 0x0006640000000c00 */
.L_x_117:
[----:B------:R-:W-:Y:S05]  /*7430*/  BSYNC B1 ;  /* 0x0000000000017941 */ /* 0x000fea0003800000 */
.L_x_116:
[----:B-1----:R-:W-:Y:S05]  /*7440*/  VIADD R0, R25, 0x20 ;  /* 0x0000002019007836 */ /* 0x002fea0000000000 */
[----:B------:R-:W-:Y:S04]  /*7450*/  SHF.R.U32.HI R0, RZ, 0x15, R0 ;  /* 0x00000015ff007819 */ /* 0x000fe80000011600 */
[----:B------:R-:W-:Y:S11]  /*7460*/  LOP3.LUT P0, RZ, R0, 0x3, R52, 0x48, !PT ;  /* 0x0000000300ff7812 */ /* 0x000ff60007804834 */
[----:B------:R-:W-:Y:S02]  /*7470*/  @!UPT UIADD3 URZ, UPT, UPT, URZ, URZ, URZ ;  /* 0x000000fffffff290 */ /* 0x000fe4000fffe0ff */
[----:B------:R-:W-:Y:S05]  /*7480*/  @!P0 BRA `(.L_x_121) ;  /* 0x0000000000408947 */ /* 0x000fea0003800000 */
[----:B------:R-:W1:Y:S01]  /*7490*/  LDCU.64 UR8, c[0x4][0x70] ;  /* 0x01000e00ff0877ac */ /* 0x000e620008000a00 */
[----:B---3--:R-:W-:Y:S01]  /*74a0*/  MOV R3, 0x0 ;  /* 0x0000000000037802 */ /* 0x008fe20000000f00 */
[----:B------:R-:W-:Y:S02]  /*74b0*/  HFMA2 R12, -RZ, RZ, 0, 5.9604644775390625e-08 ;  /* 0x00000001ff0c7431 */ /* 0x000fe400000001ff */
[----:B------:R-:W-:Y:S02]  /*74c0*/  IMAD.MOV.U32 R8, RZ, RZ, 0x192 ;  /* 0x00000192ff087424 */ /* 0x000fe400078e00ff */
[----:B------:R-:W-:Y:S01]  /*74d0*/  IMAD.MOV.U32 R13, RZ, RZ, RZ ;  /* 0x000000ffff0d7224 */ /* 0x000fe200078e00ff */
[----:B------:R-:W3:Y:S01]  /*74e0*/  LDCU.64 UR6, c[0x4][0x78] ;  /* 0x01000f00ff0677ac */ /* 0x000ee20008000a00 */
[----:B------:R-:W2:Y:S01]  /*74f0*/  LDC.64 R2, c[0x4][R3] ;  /* 0x0100000003027b82 */ /* 0x000ea20000000a00 */
        /* <DEDUP_REMOVED lines=9> */
.L_x_121:
[----:B------:R-:W-:Y:S05]  /*7590*/  WARPSYNC.ALL ;  /* 0x0000000000007948 */ /* 0x000fea0003800000 */
[----:B------:R-:W-:Y:S01]  /*75a0*/  R2UR UR4, R25 ;  /* 0x00000000190472ca */ /* 0x000fe200000e0000 */
[----:B------:R-:W-:Y:S01]  /*75b0*/  BSSY.RECONVERGENT B0, `(.L_x_122) ;  /* 0x0000041000007945 */ /* 0x000fe20003800200 */
[----:B------:R-:W-:Y:S02]  /*75c0*/  ISETP.NE.AND P6, PT, R69, RZ, PT ;  /* 0x000000ff4500720c */ /* 0x000fe40003fc5270 */
[----:B------:R-:W-:Y:S02]  /*75d0*/  ISETP.NE.AND P0, PT, R66, RZ, PT ;  /* 0x000000ff4200720c */ /* 0x000fe40003f05270 */
[----:B------:R-:W-:Y:S07]  /*75e0*/  MOV R20, UR45 ;  /* 0x0000002d00147c02 */ /* 0x000fee0008000f00 */
[----:B---3--:R-:W1:Y:S02]  /*75f0*/  LDTM.x16 R4, tmem[UR4+0x20] ;  /* 0x00002004000479ee */ /* 0x008e640008240000 */
[----:B------:R-:W-:Y:S01]  /*7600*/  @P6 LEA R20, R20, UR44, 0x3 ;  /* 0x0000002c14146c11 */ /* 0x000fe2000f8e18ff */
[C---:B-1----:R-:W-:Y:S01]  /*7610*/  FMUL R0, R24.reuse, R4 ;  /* 0x0000000418007220 */ /* 0x042fe20000400000 */
[C---:B------:R-:W-:Y:S01]  /*7620*/  FMUL R2, R24.reuse, R5 ;  /* 0x0000000518027220 */ /* 0x040fe20000400000 */
[C---:B------:R-:W-:Y:S01]  /*7630*/  FMUL R3, R24.reuse, R6 ;  /* 0x0000000618037220 */ /* 0x040fe20000400000 */
[C---:B------:R-:W-:Y:S01]  /*7640*/  FMUL R7, R24.reuse, R7 ;  /* 0x0000000718077220 */ /* 0x040fe20000400000 */
[C---:B----4-:R-:W-:Y:S01]  /*7650*/  FFMA R28, R27.reuse, R32, R0 ;  /* 0x000000201b1c7223 */ /* 0x050fe20000000000 */
        /* <DEDUP_REMOVED lines=54> */
.L_x_123:
[----:B------:R-:W-:Y:S05]  /*79c0*/  BSYNC.RECONVERGENT B0 ;  /* 0x0000000000007941 */ /* 0x000fea0003800200 */
.L_x_122:
        /* <DEDUP_REMOVED lines=21> */
.L_x_127:
[----:B------:R-:W-:Y:S05]  /*7b20*/  BSYNC B0 ;  /* 0x0000000000007941 */ /* 0x000fea0003800000 */
.L_x_126:
[----:B------:R-:W-:Y:S11]  /*7b30*/  ISETP.NE.AND P0, PT, R73, RZ, PT ;  /* 0x000000ff4900720c */ /* 0x000ff60003f05270 */
[----:B------:R-:W-:Y:S02]  /*7b40*/  @!UPT UIADD3 URZ, UPT, UPT, URZ, URZ, URZ ;  /* 0x000000fffffff290 */ /* 0x000fe4000fffe0ff */
[----:B------:R3:W4:Y:S04]  /*7b50*/  @P0 LDS.128 R32, [R4] ;  /* 0x0000000004200984 */ /* 0x0007280000000c00 */
[----:B------:R3:W1:Y:S04]  /*7b60*/  @P0 LDS.128 R36, [R3+0x10] ;  /* 0x0000100003240984 */ /* 0x0006680000000c00 */
[----:B------:R3:W1:Y:S04]  /*7b70*/  @P0 LDS.128 R40, [R2+0x20] ;  /* 0x0000200002280984 */ /* 0x0006680000000c00 */
[----:B------:R3:W1:Y:S02]  /*7b80*/  @P0 LDS.128 R44, [R71+0x30] ;  /* 0x00003000472c0984 */ /* 0x0006640000000c00 */
.L_x_125:
[----:B------:R-:W-:Y:S05]  /*7b90*/  BSYNC B1 ;  /* 0x0000000000017941 */ /* 0x000fea0003800000 */
.L_x_124:
        /* <DEDUP_REMOVED lines=21> */
.L_x_129:
[----:B------:R-:W-:Y:S01]  /*7cf0*/  ISETP.NE.AND P0, PT, R66, RZ, PT ;  /* 0x000000ff4200720c */ /* 0x000fe20003f05270 */
[----:B------:R-:W-:Y:S05]  /*7d00*/  WARPSYNC.ALL ;  /* 0x0000000000007948 */ /* 0x000fea0003800000 */
[----:B------:R-:W-:Y:S01]  /*7d10*/  R2UR UR4, R25 ;  /* 0x00000000190472ca */ /* 0x000fe200000e0000 */
[----:B------:R-:W-:Y:S11]  /*7d20*/  BSSY.RECONVERGENT B0, `(.L_x_130) ;  /* 0x000003f000007945 */ /* 0x000ff60003800200 */
[----:B------:R-:W-:Y:S01]  /*7d30*/  @!UPT UIADD3 URZ, UPT, UPT, URZ, URZ, URZ ;  /* 0x000000fffffff290 */ /* 0x000fe2000fffe0ff */
[----:B---3--:R-:W1:Y:S01]  /*7d40*/  LDTM.x16 R4, tmem[UR4+0x30] ;  /* 0x00003004000479ee */ /* 0x008e620008240000 */
[----:B------:R-:W-:Y:S01]  /*7d50*/  R2UR UR4, R70 ;  /* 0x00000000460472ca */ /* 0x000fe200000e0000 */
[----:B------:R-:W-:Y:S11]  /*7d60*/  NOP ;  /* 0x0000000000007918 */ /* 0x000ff60000000000 */
[----:B------:R-:W-:Y:S01]  /*7d70*/  @!UPT UIADD3 URZ, UPT, UPT, URZ, URZ, URZ ;  /* 0x000000fffffff290 */ /* 0x000fe2000fffe0ff */
[----:B------:R-:W-:Y:S04]  /*7d80*/  UIADD3 UR4, UPT, UPT, UR4, 0xd0, URZ ;  /* 0x000000d004047890 */ /* 0x000fe8000fffe0ff */
[----:B------:R-:W-:Y:S01]  /*7d90*/  UPRMT UR4, UR47, 0x654, UR4 ;  /* 0x000006542f047896 */ /* 0x000fe20008000004 */
[C---:B-1----:R-:W-:Y:S01]  /*7da0*/  FMUL R0, R24.reuse, R4 ;  /* 0x0000000418007220 */ /* 0x042fe20000400000 */
[C---:B------:R-:W-:Y:S01]  /*7db0*/  FMUL R2, R24.reuse, R5 ;  /* 0x0000000518027220 */ /* 0x040fe20000400000 */
[C---:B------:R-:W-:Y:S06]  /*7dc0*/  FMUL R3, R24.reuse, R6 ;  /* 0x0000000618037220 */ /* 0x040fec0000400000 */
[----:B------:R-:W-:Y:S01]  /*7dd0*/  SYNCS.ARRIVE.TRANS64.RED.A1T0 RZ, [UR4], RZ ;  /* 0x000000ffffff79a7 */ /* 0x000fe20008100404 */
[C---:B----4-:R-:W-:Y:S01]  /*7de0*/  FFMA R28, R27.reuse, R32, R0 ;  /* 0x000000201b1c7223 */ /* 0x050fe20000000000 */
[C---:B------:R-:W-:Y:S01]  /*7df0*/  FFMA R29, R27.reuse, R33, R2 ;  /* 0x000000211b1d7223 */ /* 0x040fe20000000002 */
        /* <DEDUP_REMOVED lines=49> */
.L_x_131:
[----:B------:R-:W-:Y:S05]  /*8110*/  BSYNC.RECONVERGENT B0 ;  /* 0x0000000000007941 */ /* 0x000fea0003800200 */
.L_x_130:
[----:B------:R-:W-:Y:S01]  /*8120*/  BAR.SYNC.DEFER_BLOCKING 0x1, 0x80 ;  /* 0x0042000000007b1d */ /* 0x000fe20000010000 */
[----:B------:R-:W-:Y:S01]  /*8130*/  UISETP.NE.AND UP0, UPT, UR52, -0x4, UPT ;  /* 0xfffffffc3400788c */ /* 0x000fe2000bf05270 */
[----:B------:R-:W-:Y:S08]  /*8140*/  IADD3 R22, PT, PT, R22, 0x1, RZ ;  /* 0x0000000116167810 */ /* 0x000ff00007ffe0ff */
[----:B------:R-:W-:Y:S05]  /*8150*/  BRA.U !UP0, `(.L_x_132) ;  /* 0x0000000108287547 */ /* 0x000fea000b800000 */
[----:B------:R-:W-:Y:S01]  /*8160*/  ISETP.NE.AND P0, PT, R69, RZ, PT ;  /* 0x000000ff4500720c */ /* 0x000fe20003f05270 */
[----:B------:R-:W-:Y:S01]  /*8170*/  IMAD.U32 R2, RZ, RZ, UR46 ;  /* 0x0000002eff027e24 */ /* 0x000fe2000f8e00ff */
[----:B------:R-:W-:Y:S01]  /*8180*/  UIADD3 UR4, UPT, UPT, UR46, 0x1, URZ ;  /* 0x000000012e047890 */ /* 0x000fe2000fffe0ff */
[----:B------:R-:W-:Y:S03]  /*8190*/  IMAD.U32 R0, RZ, RZ, UR47 ;  /* 0x0000002fff007e24 */ /* 0x000fe6000f8e00ff */
[----:B------:R-:W-:Y:S04]  /*81a0*/  UISETP.NE.AND UP0, UPT, UR4, 0x4, UPT ;  /* 0x000000040400788c */ /* 0x000fe8000bf05270 */
[----:B------:R-:W-:Y:S03]  /*81b0*/  USEL UR46, UR4, URZ, UP0 ;  /* 0x000000ff042e7287 */ /* 0x000fe60008000000 */
[----:B------:R-:W-:Y:S05]  /*81c0*/  @P0 LEA R2, R2, UR44, 0x3 ;  /* 0x0000002c02020c11 */ /* 0x000fea000f8e18ff */
[----:B------:R-:W-:Y:S05]  /*81d0*/  @P0 VIADD R2, R2, 0x60 ;  /* 0x0000006002020836 */ /* 0x000fea0000000000 */
[----:B------:R-:W-:Y:S04]  /*81e0*/  @P0 PRMT R0, R0, 0x654, R2 ;  /* 0x0000065400000816 */ /* 0x000fe80000000002 */
[----:B------:R3:W-:Y:S03]  /*81f0*/  @P0 SYNCS.ARRIVE.TRANS64.RED.A1T0 RZ, [R0+URZ], RZ ;  /* 0x000000ff00ff09a7 */ /* 0x0007e600081004ff */
.L_x_132:
[----:B------:R-:W-:Y:S01]  /*8200*/  R2UR UR4, R53 ;  /* 0x00000000350472ca */ /* 0x000fe200000e0000 */
[----:B------:R-:W-:Y:S01]  /*8210*/  UISETP.NE.AND UP0, UPT, UR62, URZ, UPT ;  /* 0x000000ff3e00728c */ /* 0x000fe2000bf05270 */
[----:B------:R-:W-:Y:S01]  /*8220*/  ISETP.NE.AND P0, PT, R57, 0x2, PT ;  /* 0x000000023900780c */ /* 0x000fe20003f05270 */
[----:B------:R-:W-:Y:S01]  /*8230*/  UIADD3 UR20, UPT, UPT, UR37, UR63, URZ ;  /* 0x0000003f25147290 */ /* 0x000fe2000fffe0ff */
[----:B------:R-:W-:Y:S01]  /*8240*/  ISETP.NE.AND P1, PT, R22, 0x4, PT ;  /* 0x000000041600780c */ /* 0x000fe20003f25270 */
[----:B------:R-:W-:Y:S01]  /*8250*/  UIADD3 UR52, UPT, UPT, UR52, 0x4, URZ ;  /* 0x0000000434347890 */ /* 0x000fe2000fffe0ff */
[----:B------:R-:W-:Y:S01]  /*8260*/  SEL R2, RZ, 0x1, P0 ;  /* 0x00000001ff027807 */ /* 0x000fe20000000000 */
[----:B------:R-:W-:Y:S01]  /*8270*/  UMOV UR36, UR61 ;  /* 0x0000003d00247c82 */ /* 0x000fe20008000000 */
[----:B---3--:R-:W-:Y:S02]  /*8280*/  SEL R0, RZ, 0x1, P1 ;  /* 0x00000001ff007807 */ /* 0x008fe40000800000 */
[----:B------:R-:W-:Y:S02]  /*8290*/  LOP3.LUT R59, R59, R2, RZ, 0x3c, !PT ;  /* 0x000000023b3b7212 */ /* 0x000fe400078e3cff */
[----:B------:R-:W-:Y:S01]  /*82a0*/  LOP3.LUT R60, R60, R0, RZ, 0x3c, !PT ;  /* 0x000000003c3c7212 */ /* 0x000fe200078e3cff */
[----:B------:R-:W-:Y:S01]  /*82b0*/  UIADD3 UR16, UPT, UPT, UR38, UR4, URZ ;  /* 0x0000000426107290 */ /* 0x000fe2000fffe0ff */
[----:B------:R-:W-:Y:S02]  /*82c0*/  SEL R57, R57, RZ, P0 ;  /* 0x000000ff39397207 */ /* 0x000fe40000000000 */
[----:B------:R-:W-:Y:S01]  /*82d0*/  SEL R22, R22, RZ, P1 ;  /* 0x000000ff16167207 */ /* 0x000fe20000800000 */
[----:B------:R-:W-:Y:S08]  /*82e0*/  BRA.U UP0, `(.L_x_133) ;  /* 0xffffffd100d47547 */ /* 0x000ff0000b83ffff */
[----:B------:R-:W-:-:S13]  /*82f0*/  R2UR UR4, R54 ;  /* 0x00000000360472ca */ /* 0x000fda00000e0000 */
[----:B------:R-:W-:-:S09]  /*8300*/  UISETP.NE.AND UP0, UPT, UR4, URZ, UPT ;  /* 0x000000ff0400728c */ /* 0x000fd2000bf05270 */
[----:B------:R-:W-:Y:S05]  /*8310*/  BRA.U !UP0, `(.L_x_134) ;  /* 0x0000000108487547 */ /* 0x000fea000b800000 */
[----:B------:R-:W3:Y:S02]  /*8320*/  LDCU.64 UR4, c[0x0][0x890] ;  /* 0x00011200ff0477ac */ /* 0x000ee40008000a00 */
[----:B---3--:R-:W-:-:S04]  /*8330*/  UISETP.NE.U32.AND UP0, UPT, UR4, URZ, UPT ;  /* 0x000000ff0400728c */ /* 0x008fc8000bf05070 */
[----:B------:R-:W-:-:S09]  /*8340*/  UISETP.NE.AND.EX UP0, UPT, UR5, URZ, UPT, UP0 ;  /* 0x000000ff0500728c */ /* 0x000fd2000bf05300 */
[----:B------:R-:W-:Y:S05]  /*8350*/  BRA.U UP0, `(.L_x_135) ;  /* 0x00000001000c7547 */ /* 0x000fea000b800000 */
[----:B------:R-:W-:-:S13]  /*8360*/  FSETP.NEU.AND P0, PT, R27, RZ, PT ;  /* 0x000000ff1b00720b */ /* 0x000fda0003f0d000 */
[----:B------:R-:W-:Y:S05]  /*8370*/  @!P0 EXIT ;  /* 0x000000000000894d */ /* 0x000fea0003800000 */
[----:B------:R-:W-:Y:S05]  /*8380*/  BRA `(.L_x_134) ;  /* 0x00000000002c7947 */ /* 0x000fea0003800000 */
.L_x_135:
[----:B------:R-:W-:Y:S01]  /*8390*/  ISETP.NE.AND P0, PT, R56, RZ, PT ;  /* 0x000000ff3800720c */ /* 0x000fe20003f05270 */
[----:B------:R-:W-:-:S12]  /*83a0*/  BSSY.RECONVERGENT B0, `(.L_x_134) ;  /* 0x0000009000007945 */ /* 0x000fd80003800200 */
[----:B------:R-:W-:Y:S05]  /*83b0*/  @P0 BRA `(.L_x_136) ;  /* 0x0000000000140947 */ /* 0x000fea0003800000 */
[----:B------:R-:W3:Y:S02]  /*83c0*/  LDCU.64 UR4, c[0x0][0x888] ;  /* 0x00011100ff0477ac */ /* 0x000ee40008000a00 */
[----:B---3--:R-:W-:-:S04]  /*83d0*/  ISETP.NE.U32.AND P0, PT, RZ, UR4, PT ;  /* 0x00000004ff007c0c */ /* 0x008fc8000bf05070 */
[----:B------:R-:W-:-:S13]  /*83e0*/  ISETP.NE.AND.EX P0, PT, RZ, UR5, PT, P0 ;  /* 0x00000005ff007c0c */ /* 0x000fda000bf05300 */
[----:B------:R-:W-:Y:S05]  /*83f0*/  @!P0 EXIT ;  /* 0x000000000000894d */ /* 0x000fea0003800000 */
[----:B------:R-:W-:Y:S05]  /*8400*/  BRA `(.L_x_137) ;  /* 0x0000000000087947 */ /* 0x000fea0003800000 */
.L_x_136:
[----:B------:R-:W-:-:S13]  /*8410*/  FSETP.NEU.AND P0, PT, R27, RZ, PT ;  /* 0x000000ff1b00720b */ /* 0x000fda0003f0d000 */
[----:B------:R-:W-:Y:S05]  /*8420*/  @!P0 EXIT ;  /* 0x000000000000894d */ /* 0x000fea0003800000 */
.L_x_137:
[----:B------:R-:W-:Y:S05]  /*8430*/  BSYNC.RECONVERGENT B0 ;  /* 0x0000000000007941 */ /* 0x000fea0003800200 */
.L_x_134:
[----:B------:R-:W-:Y:S01]  /*8440*/  ULEA UR4, UR46, UR44, 0x3 ;  /* 0x0000002c2e047291 */ /* 0x000fe2000f8e18ff */
[----:B------:R-:W-:-:S04]  /*8450*/  DEPBAR.LE SB0, 0x0 ;  /* 0x000080000000791a */ /* 0x000fc80000000000 */
[----:B------:R-:W-:-:S04]  /*8460*/  UIADD3 UR4, UPT, UPT, UR4, 0x60, URZ ;  /* 0x0000006004047890 */ /* 0x000fc8000fffe0ff */
[----:B------:R-:W-:-:S09]  /*8470*/  UPRMT UR4, UR47, 0x654, UR4 ;  /* 0x000006542f047896 */ /* 0x000fd20008000004 */
[----:B------:R-:W-:Y:S01]  /*8480*/  SYNCS.ARRIVE.TRANS64.RED.A1T0 RZ, [UR4], RZ ;  /* 0x000000ffffff79a7 */ /* 0x000fe20008100404 */
[----:B------:R-:W-:Y:S05]  /*8490*/  EXIT ;  /* 0x000000000000794d */ /* 0x000fea0003800000 */
.L_x_24:
[----:B--2---:R2:W3:Y:S02]  /*84a0*/  SYNCS.PHASECHK.TRANS64.TRYWAIT P0, [R0+URZ+0x100], R2 ;  /* 0x00010002000075a7 */ /* 0x0044e400080011ff */
[----:B---3--:R-:W-:Y:S05]  /*84b0*/  @!P0 NANOSLEEP.SYNCS 0x989680 ;  /* 0x009896800000895d */ /* 0x008fea0003900000 */
[----:B------:R-:W3:Y:S02]  /*84c0*/  @!P0 SYNCS.PHASECHK.TRANS64 P0, [R0+URZ+0x100], R2 ;  /* 0x00010002000085a7 */ /* 0x000ee400080010ff */
[----:B---3--:R-:W-:Y:S05]  /*84d0*/  @!P0 BRA `(.L_x_24) ;  /* 0xfffffffc00f08947 */ /* 0x008fea000383ffff */
[----:B------:R-:W-:Y:S05]  /*84e0*/  BRA `(.L_x_138) ;  /* 0xffffff9400447947 */ /* 0x000fea000383ffff */
.L_x_27:
[----:B-1----:R-:W-:-:S07]  /*84f0*/  MOV R0, UR33 ;  /* 0x0000002100007c02 */ /* 0x002fce0008000f00 */
.L_x_139:
[----:B-1----:R1:W2:Y:S02]  /*8500*/  SYNCS.PHASECHK.TRANS64.TRYWAIT P0, [R0+URZ+0x20], R3 ;  /* 0x00002003000075a7 */ /* 0x0022a400080011ff */
[----:B--2---:R-:W-:Y:S05]  /*8510*/  @!P0 NANOSLEEP.SYNCS 0x989680 ;  /* 0x009896800000895d */ /* 0x004fea0003900000 */
[----:B------:R-:W2:Y:S02]  /*8520*/  @!P0 SYNCS.PHASECHK.TRANS64 P0, [R0+URZ+0x20], R3 ;  /* 0x00002003000085a7 */ /* 0x000ea400080010ff */
[----:B--2---:R-:W-:Y:S05]  /*8530*/  @!P0 BRA `(.L_x_139) ;  /* 0xfffffffc00f08947 */ /* 0x004fea000383ffff */
[----:B------:R-:W-:Y:S05]  /*8540*/  BRA `(.L_x_26) ;  /* 0xffffff94008c7947 */ /* 0x000fea000383ffff */
.L_x_34:
[----:B-1----:R-:W-:-:S07]  /*8550*/  MOV R0, UR33 ;  /* 0x0000002100007c02 */ /* 0x002fce0008000f00 */
.L_x_140:
[----:B-1----:R1:W2:Y:S02]  /*8560*/  SYNCS.PHASECHK.TRANS64.TRYWAIT P0, [R0+URZ+0x20], R3 ;  /* 0x00002003000075a7 */ /* 0x0022a400080011ff */
[----:B--2---:R-:W-:Y:S05]  /*8570*/  @!P0 NANOSLEEP.SYNCS 0x989680 ;  /* 0x009896800000895d */ /* 0x004fea0003900000 */
[----:B------:R-:W2:Y:S02]  /*8580*/  @!P0 SYNCS.PHASECHK.TRANS64 P0, [R0+URZ+0x20], R3 ;  /* 0x00002003000085a7 */ /* 0x000ea400080010ff */
[----:B--2---:R-:W-:Y:S05]  /*8590*/  @!P0 BRA `(.L_x_140) ;  /* 0xfffffffc00f08947 */ /* 0x004fea000383ffff */
[----:B------:R-:W-:Y:S05]  /*85a0*/  BRA `(.L_x_33) ;  /* 0xffffff98007c7947 */ /* 0x000fea000383ffff */
.L_x_39:
[----:B-1----:R1:W2:Y:S02]  /*85b0*/  SYNCS.PHASECHK.TRANS64.TRYWAIT P0, [R3+URZ+0x90], R0 ;  /* 0x00009000030075a7 */ /* 0x0022a400080011ff */
[----:B--2---:R-:W-:Y:S05]  /*85c0*/  @!P0 NANOSLEEP.SYNCS 0x989680 ;  /* 0x009896800000895d */ /* 0x004fea0003900000 */
[----:B------:R-:W2:Y:S02]  /*85d0*/  @!P0 SYNCS.PHASECHK.TRANS64 P0, [R3+URZ+0x90], R0 ;  /* 0x00009000030085a7 */ /* 0x000ea400080010ff */
[----:B--2---:R-:W-:Y:S05]  /*85e0*/  @!P0 BRA `(.L_x_39) ;  /* 0xfffffffc00f08947 */ /* 0x004fea000383ffff */
[----:B------:R-:W-:Y:S05]  /*85f0*/  BRA `(.L_x_141) ;  /* 0xffffff9c004c7947 */ /* 0x000fea000383ffff */
.L_x_43:
[----:B------:R-:W-:-:S07]  /*8600*/  MOV R0, UR4 ;  /* 0x0000000400007c02 */ /* 0x000fce0008000f00 */
.L_x_142:
[----:B-1----:R1:W2:Y:S02]  /*8610*/  SYNCS.PHASECHK.TRANS64.TRYWAIT P0, [R0+URZ], R2 ;  /* 0x00000002000075a7 */ /* 0x0022a400080011ff */
[----:B--2---:R-:W-:Y:S05]  /*8620*/  @!P0 NANOSLEEP.SYNCS 0x989680 ;  /* 0x009896800000895d */ /* 0x004fea0003900000 */
[----:B------:R-:W2:Y:S02]  /*8630*/  @!P0 SYNCS.PHASECHK.TRANS64 P0, [R0+URZ], R2 ;  /* 0x00000002000085a7 */ /* 0x000ea400080010ff */
[----:B--2---:R-:W-:Y:S05]  /*8640*/  @!P0 BRA `(.L_x_142) ;  /* 0xfffffffc00f08947 */ /* 0x004fea000383ffff */
[----:B------:R-:W-:Y:S05]  /*8650*/  BRA `(.L_x_143) ;  /* 0xffffffa000f47947 */ /* 0x000fea000383ffff */
.L_x_44:
[----:B------:R-:W-:-:S07]  /*8660*/  MOV R0, UR5 ;  /* 0x0000000500007c02 */ /* 0x000fce0008000f00 */
.L_x_144:
[----:B-1----:R1:W2:Y:S02]  /*8670*/  SYNCS.PHASECHK.TRANS64.TRYWAIT P0, [R0+URZ], R3 ;  /* 0x00000003000075a7 */ /* 0x0022a400080011ff */
[----:B--2---:R-:W-:Y:S05]  /*8680*/  @!P0 NANOSLEEP.SYNCS 0x989680 ;  /* 0x009896800000895d */ /* 0x004fea0003900000 */
[----:B------:R-:W2:Y:S02]  /*8690*/  @!P0 SYNCS.PHASECHK.TRANS64 P0, [R0+URZ], R3 ;  /* 0x00000003000085a7 */ /* 0x000ea400080010ff */
[----:B--2---:R-:W-:Y:S05]  /*86a0*/  @!P0 BRA `(.L_x_144) ;  /* 0xfffffffc00f08947 */ /* 0x004fea000383ffff */
[----:B------:R-:W-:Y:S05]  /*86b0*/  BRA `(.L_x_145) ;  /* 0xffffffa400007947 */ /* 0x000fea000383ffff */
.L_x_45:
[----:B------:R-:W-:-:S07]  /*86c0*/  MOV R0, UR5 ;  /* 0x0000000500007c02 */ /* 0x000fce0008000f00 */
.L_x_146:
[----:B-1----:R1:W2:Y:S02]  /*86d0*/  SYNCS.PHASECHK.TRANS64.TRYWAIT P0, [R0+URZ], R3 ;  /* 0x00000003000075a7 */ /* 0x0022a400080011ff */
[----:B--2---:R-:W-:Y:S05]  /*86e0*/  @!P0 NANOSLEEP.SYNCS 0x989680 ;  /* 0x009896800000895d */ /* 0x004fea0003900000 */
[----:B------:R-:W2:Y:S02]  /*86f0*/  @!P0 SYNCS.PHASECHK.TRANS64 P0, [R0+URZ], R3 ;  /* 0x00000003000085a7 */ /* 0x000ea400080010ff */
[----:B--2---:R-:W-:Y:S05]  /*8700*/  @!P0 BRA `(.L_x_146) ;  /* 0xfffffffc00f08947 */ /* 0x004fea000383ffff */
[----:B------:R-:W-:Y:S05]  /*8710*/  BRA `(.L_x_147) ;  /* 0xffffffa4000c7947 */ /* 0x000fea000383ffff */
.L_x_48:
[----:B-1----:R1:W2:Y:S02]  /*8720*/  SYNCS.PHASECHK.TRANS64.TRYWAIT P0, [R2+URZ+0xf0], R4 ;  /* 0x0000f004020075a7 */ /* 0x0022a400080011ff */
[----:B--2---:R-:W-:Y:S05]  /*8730*/  @!P0 NANOSLEEP.SYNCS 0x989680 ;  /* 0x009896800000895d */ /* 0x004fea0003900000 */
[----:B------:R-:W2:Y:S02]  /*8740*/  @!P0 SYNCS.PHASECHK.TRANS64 P0, [R2+URZ+0xf0], R4 ;  /* 0x0000f004020085a7 */ /* 0x000ea400080010ff */
[----:B--2---:R-:W-:Y:S05]  /*8750*/  @!P0 BRA `(.L_x_48) ;  /* 0xfffffffc00f08947 */ /* 0x004fea000383ffff */
[----:B------:R-:W-:Y:S05]  /*8760*/  BRA `(.L_x_148) ;  /* 0xffffffa400687947 */ /* 0x000fea000383ffff */
.L_x_49:
[----:B------:R-:W-:-:S07]  /*8770*/  MOV R2, UR4 ;  /* 0x0000000400027c02 */ /* 0x000fce0008000f00 */
.L_x_149:
[----:B-1----:R1:W2:Y:S02]  /*8780*/  SYNCS.PHASECHK.TRANS64.TRYWAIT P0, [R2+URZ+0xa0], R5 ;  /* 0x0000a005020075a7 */ /* 0x0022a400080011ff */
[----:B--2---:R-:W-:Y:S05]  /*8790*/  @!P0 NANOSLEEP.SYNCS 0x989680 ;  /* 0x009896800000895d */ /* 0x004fea0003900000 */
[----:B------:R-:W2:Y:S02]  /*87a0*/  @!P0 SYNCS.PHASECHK.TRANS64 P0, [R2+URZ+0xa0], R5 ;  /* 0x0000a005020085a7 */ /* 0x000ea400080010ff */
[----:B--2---:R-:W-:Y:S05]  /*87b0*/  @!P0 BRA `(.L_x_149) ;  /* 0xfffffffc00f08947 */ /* 0x004fea000383ffff */
[----:B------:R-:W-:Y:S05]  /*87c0*/  BRA `(.L_x_150) ;  /* 0xffffffa400787947 */ /* 0x000fea000383ffff */
.L_x_50:
[----:B-1----:R1:W2:Y:S02]  /*87d0*/  SYNCS.PHASECHK.TRANS64.TRYWAIT P1, [R2+URZ+0x90], R4 ;  /* 0x00009004020075a7 */ /* 0x0022a400080211ff */
[----:B--2---:R-:W-:Y:S05]  /*87e0*/  @!P1 NANOSLEEP.SYNCS 0x989680 ;  /* 0x009896800000995d */ /* 0x004fea0003900000 */
[----:B------:R-:W2:Y:S02]  /*87f0*/  @!P1 SYNCS.PHASECHK.TRANS64 P1, [R2+URZ+0x90], R4 ;  /* 0x00009004020095a7 */ /* 0x000ea400080210ff */
[----:B--2---:R-:W-:Y:S05]  /*8800*/  @!P1 BRA `(.L_x_50) ;  /* 0xfffffffc00f09947 */ /* 0x004fea000383ffff */
[----:B------:R-:W-:Y:S05]  /*8810*/  BRA `(.L_x_151) ;  /* 0xffffffa400a87947 */ /* 0x000fea000383ffff */
.L_x_53:
[----:B------:R-:W-:-:S07]  /*8820*/  MOV R0, UR4 ;  /* 0x0000000400007c02 */ /* 0x000fce0008000f00 */
.L_x_152:
[----:B-1----:R1:W2:Y:S02]  /*8830*/  SYNCS.PHASECHK.TRANS64.TRYWAIT P0, [R0+URZ+0xa0], R2 ;  /* 0x0000a002000075a7 */ /* 0x0022a400080011ff */
[----:B--2---:R-:W-:Y:S05]  /*8840*/  @!P0 NANOSLEEP.SYNCS 0x989680 ;  /* 0x009896800000895d */ /* 0x004fea0003900000 */
[----:B------:R-:W2:Y:S02]  /*8850*/  @!P0 SYNCS.PHASECHK.TRANS64 P0, [R0+URZ+0xa0], R2 ;  /* 0x0000a002000085a7 */ /* 0x000ea400080010ff */
[----:B--2---:R-:W-:Y:S05]  /*8860*/  @!P0 BRA `(.L_x_152) ;  /* 0xfffffffc00f08947 */ /* 0x004fea000383ffff */
[----:B------:R-:W-:Y:S05]  /*8870*/  BRA `(.L_x_52) ;  /* 0xffffffa400fc7947 */ /* 0x000fea000383ffff */
.L_x_60:
[----:B-1----:R1:W2:Y:S02]  /*8880*/  SYNCS.PHASECHK.TRANS64.TRYWAIT P1, [R0+URZ+0x90], R2 ;  /* 0x00009002000075a7 */ /* 0x0022a400080211ff */
[----:B--2---:R-:W-:Y:S05]  /*8890*/  @!P1 NANOSLEEP.SYNCS 0x989680 ;  /* 0x009896800000995d */ /* 0x004fea0003900000 */
[----:B------:R-:W2:Y:S02]  /*88a0*/  @!P1 SYNCS.PHASECHK.TRANS64 P1, [R0+URZ+0x90], R2 ;  /* 0x00009002000095a7 */ /* 0x000ea400080210ff */
[----:B--2---:R-:W-:Y:S05]  /*88b0*/  @!P1 BRA `(.L_x_60) ;  /* 0xfffffffc00f09947 */ /* 0x004fea000383ffff */
[----:B------:R-:W-:Y:S05]  /*88c0*/  BRA `(.L_x_153) ;  /* 0xffffffac00907947 */ /* 0x000fea000383ffff */
.L_x_61:
[----:B------:R-:W-:-:S07]  /*88d0*/  MOV R2, UR45 ;  /* 0x0000002d00027c02 */ /* 0x000fce0008000f00 */
.L_x_154:
[----:B-1----:R1:W2:Y:S02]  /*88e0*/  SYNCS.PHASECHK.TRANS64.TRYWAIT P0, [R2+URZ+0xd0], R0 ;  /* 0x0000d000020075a7 */ /* 0x0022a400080011ff */
[----:B--2---:R-:W-:Y:S05]  /*88f0*/  @!P0 NANOSLEEP.SYNCS 0x989680 ;  /* 0x009896800000895d */ /* 0x004fea0003900000 */
[----:B------:R-:W2:Y:S02]  /*8900*/  @!P0 SYNCS.PHASECHK.TRANS64 P0, [R2+URZ+0xd0], R0 ;  /* 0x0000d000020085a7 */ /* 0x000ea400080010ff */
[----:B--2---:R-:W-:Y:S05]  /*8910*/  @!P0 BRA `(.L_x_154) ;  /* 0xfffffffc00f08947 */ /* 0x004fea000383ffff */
[----:B------:R-:W-:Y:S05]  /*8920*/  BRA `(.L_x_155) ;  /* 0xffffffac00c87947 */ /* 0x000fea000383ffff */
.L_x_64:
[----:B------:R-:W-:Y:S07]  /*8930*/  MOV R0, UR7 ;  /* 0x0000000700007c02 */ /* 0x000fee0008000f00 */
.L_x_156:
[----:B-1----:R1:W2:Y:S02]  /*8940*/  SYNCS.PHASECHK.TRANS64.TRYWAIT P0, [R0+URZ], R2 ;  /* 0x00000002000075a7 */ /* 0x0022a400080011ff */
[----:B--2---:R-:W-:Y:S05]  /*8950*/  @!P0 NANOSLEEP.SYNCS 0x989680 ;  /* 0x009896800000895d */ /* 0x004fea0003900000 */
[----:B------:R-:W2:Y:S02]  /*8960*/  @!P0 SYNCS.PHASECHK.TRANS64 P0, [R0+URZ], R2 ;  /* 0x00000002000085a7 */ /* 0x000ea400080010ff */
[----:B--2---:R-:W-:Y:S05]  /*8970*/  @!P0 BRA `(.L_x_156) ;  /* 0xfffffffc00f08947 */ /* 0x004fea000383ffff */
[----:B------:R-:W-:Y:S05]  /*8980*/  BRA `(.L_x_63) ;  /* 0xffffffac00e47947 */ /* 0x000fea000383ffff */
.L_x_67:
[----:B------:R-:W-:-:S07]  /*8990*/  MOV R0, UR4 ;  /* 0x0000000400007c02 */ /* 0x000fce0008000f00 */
.L_x_157:
[----:B--2---:R2:W4:Y:S02]  /*89a0*/  SYNCS.PHASECHK.TRANS64.TRYWAIT P0, [R0+URZ], R2 ;  /* 0x00000002000075a7 */ /* 0x00452400080011ff */
[----:B----4-:R-:W-:Y:S05]  /*89b0*/  @!P0 NANOSLEEP.SYNCS 0x989680 ;  /* 0x009896800000895d */ /* 0x010fea0003900000 */
[----:B------:R-:W4:Y:S02]  /*89c0*/  @!P0 SYNCS.PHASECHK.TRANS64 P0, [R0+URZ], R2 ;  /* 0x00000002000085a7 */ /* 0x000f2400080010ff */
[----:B----4-:R-:W-:Y:S05]  /*89d0*/  @!P0 BRA `(.L_x_157) ;  /* 0xfffffffc00f08947 */ /* 0x010fea000383ffff */
[----:B------:R-:W-:Y:S05]  /*89e0*/  BRA `(.L_x_158) ;  /* 0xffffffb400107947 */ /* 0x000fea000383ffff */
.L_x_68:
[----:B------:R-:W-:-:S07]  /*89f0*/  MOV R0, UR5 ;  /* 0x0000000500007c02 */ /* 0x000fce0008000f00 */
.L_x_159:
[----:B-1----:R1:W2:Y:S02]  /*8a00*/  SYNCS.PHASECHK.TRANS64.TRYWAIT P0, [R0+URZ], R3 ;  /* 0x00000003000075a7 */ /* 0x0022a400080011ff */
[----:B--2---:R-:W-:Y:S05]  /*8a10*/  @!P0 NANOSLEEP.SYNCS 0x989680 ;  /* 0x009896800000895d */ /* 0x004fea0003900000 */
[----:B------:R-:W2:Y:S02]  /*8a20*/  @!P0 SYNCS.PHASECHK.TRANS64 P0, [R0+URZ], R3 ;  /* 0x00000003000085a7 */ /* 0x000ea400080010ff */
[----:B--2---:R-:W-:Y:S05]  /*8a30*/  @!P0 BRA `(.L_x_159) ;  /* 0xfffffffc00f08947 */ /* 0x004fea000383ffff */
[----:B------:R-:W-:Y:S05]  /*8a40*/  BRA `(.L_x_160) ;  /* 0xffffffb4001c7947 */ /* 0x000fea000383ffff */
.L_x_69:
[----:B------:R-:W-:-:S07]  /*8a50*/  MOV R0, UR5 ;  /* 0x0000000500007c02 */ /* 0x000fce0008000f00 */
.L_x_161:
[----:B-1----:R1:W2:Y:S02]  /*8a60*/  SYNCS.PHASECHK.TRANS64.TRYWAIT P0, [R0+URZ], R3 ;  /* 0x00000003000075a7 */ /* 0x0022a400080011ff */
[----:B--2---:R-:W-:Y:S05]  /*8a70*/  @!P0 NANOSLEEP.SYNCS 0x989680 ;  /* 0x009896800000895d */ /* 0x004fea0003900000 */
[----:B------:R-:W2:Y:S02]  /*8a80*/  @!P0 SYNCS.PHASECHK.TRANS64 P0, [R0+URZ], R3 ;  /* 0x00000003000085a7 */ /* 0x000ea400080010ff */
[----:B--2---:R-:W-:Y:S05]  /*8a90*/  @!P0 BRA `(.L_x_161) ;  /* 0xfffffffc00f08947 */ /* 0x004fea000383ffff */
[----:B------:R-:W-:Y:S05]  /*8aa0*/  BRA `(.L_x_162) ;  /* 0xffffffb400287947 */ /* 0x000fea000383ffff */
.L_x_70:
[----:B-1----:R-:W-:-:S07]  /*8ab0*/  MOV R0, UR4 ;  /* 0x0000000400007c02 */ /* 0x002fce0008000f00 */
.L_x_163:
[----:B-1----:R1:W2:Y:S02]  /*8ac0*/  SYNCS.PHASECHK.TRANS64.TRYWAIT P0, [R0+URZ], R2 ;  /* 0x00000002000075a7 */ /* 0x0022a400080011ff */
[----:B--2---:R-:W-:Y:S05]  /*8ad0*/  @!P0 NANOSLEEP.SYNCS 0x989680 ;  /* 0x009896800000895d */ /* 0x004fea0003900000 */
[----:B------:R-:W2:Y:S02]  /*8ae0*/  @!P0 SYNCS.PHASECHK.TRANS64 P0, [R0+URZ], R2 ;  /* 0x00000002000085a7 */ /* 0x000ea400080010ff */
[----:B--2---:R-:W-:Y:S05]  /*8af0*/  @!P0 BRA `(.L_x_163) ;  /* 0xfffffffc00f08947 */ /* 0x004fea000383ffff */
[----:B------:R-:W-:Y:S05]  /*8b00*/  BRA `(.L_x_164) ;  /* 0xffffffb400347947 */ /* 0x000fea000383ffff */
.L_x_75:
[----:B--2---:R2:W3:Y:S02]  /*8b10*/  SYNCS.PHASECHK.TRANS64.TRYWAIT P0, [R12+URZ+0x90], R0 ;  /* 0x000090000c0075a7 */ /* 0x0044e400080011ff */
[----:B---3--:R-:W-:Y:S05]  /*8b20*/  @!P0 NANOSLEEP.SYNCS 0x989680 ;  /* 0x009896800000895d */ /* 0x008fea0003900000 */
[----:B------:R-:W3:Y:S02]  /*8b30*/  @!P0 SYNCS.PHASECHK.TRANS64 P0, [R12+URZ+0x90], R0 ;  /* 0x000090000c0085a7 */ /* 0x000ee400080010ff */
[----:B---3--:R-:W-:Y:S05]  /*8b40*/  @!P0 BRA `(.L_x_75) ;  /* 0xfffffffc00f08947 */ /* 0x008fea000383ffff */
[----:B------:R-:W-:Y:S05]  /*8b50*/  BRA `(.L_x_165) ;  /* 0xffffffb800547947 */ /* 0x000fea000383ffff */
.L_x_78:
[----:B-1----:R-:W-:Y:S07]  /*8b60*/  MOV R0, UR21 ;  /* 0x0000001500007c02 */ /* 0x002fee0008000f00 */
.L_x_166:
[----:B-1----:R1:W2:Y:S02]  /*8b70*/  SYNCS.PHASECHK.TRANS64.TRYWAIT P2, [R0+URZ+0x88], R6 ;  /* 0x00008806000075a7 */ /* 0x0022a400080411ff */
[----:B--2---:R-:W-:Y:S05]  /*8b80*/  @!P2 NANOSLEEP.SYNCS 0x989680 ;  /* 0x009896800000a95d */ /* 0x004fea0003900000 */
[----:B------:R-:W2:Y:S02]  /*8b90*/  @!P2 SYNCS.PHASECHK.TRANS64 P2, [R0+URZ+0x88], R6 ;  /* 0x000088060000a5a7 */ /* 0x000ea400080410ff */
[----:B--2---:R-:W-:Y:S05]  /*8ba0*/  @!P2 BRA `(.L_x_166) ;  /* 0xfffffffc00f0a947 */ /* 0x004fea000383ffff */
[----:B------:R-:W-:Y:S05]  /*8bb0*/  BRA `(.L_x_77) ;  /* 0xffffffbc00bc7947 */ /* 0x000fea000383ffff */
.L_x_81:
[----:B------:R-:W-:Y:S07]  /*8bc0*/  MOV R0, UR21 ;  /* 0x0000001500007c02 */ /* 0x000fee0008000f00 */
.L_x_167:
[----:B-1----:R1:W2:Y:S02]  /*8bd0*/  SYNCS.PHASECHK.TRANS64.TRYWAIT P0, [R0+URZ+0x60], R9 ;  /* 0x00006009000075a7 */ /* 0x0022a400080011ff */
[----:B--2---:R-:W-:Y:S05]  /*8be0*/  @!P0 NANOSLEEP.SYNCS 0x989680 ;  /* 0x009896800000895d */ /* 0x004fea0003900000 */
[----:B------:R-:W2:Y:S02]  /*8bf0*/  @!P0 SYNCS.PHASECHK.TRANS64 P0, [R0+URZ+0x60], R9 ;  /* 0x00006009000085a7 */ /* 0x000ea400080010ff */
[----:B--2---:R-:W-:Y:S05]  /*8c00*/  @!P0 BRA `(.L_x_167) ;  /* 0xfffffffc00f08947 */ /* 0x004fea000383ffff */
[----:B------:R-:W-:Y:S05]  /*8c10*/  BRA `(.L_x_168) ;  /* 0xffffffc000187947 */ /* 0x000fea000383ffff */
.L_x_82:
[----:B------:R-:W-:Y:S07]  /*8c20*/  MOV R0, UR21 ;  /* 0x0000001500007c02 */ /* 0x000fee0008000f00 */
.L_x_169:
[----:B-1----:R1:W2:Y:S02]  /*8c30*/  SYNCS.PHASECHK.TRANS64.TRYWAIT P0, [R0+URZ+0x68], R9 ;  /* 0x00006809000075a7 */ /* 0x0022a400080011ff */
[----:B--2---:R-:W-:Y:S05]  /*8c40*/  @!P0 NANOSLEEP.SYNCS 0x989680 ;  /* 0x009896800000895d */ /* 0x004fea0003900000 */
[----:B------:R-:W2:Y:S02]  /*8c50*/  @!P0 SYNCS.PHASECHK.TRANS64 P0, [R0+URZ+0x68], R9 ;  /* 0x00006809000085a7 */ /* 0x000ea400080010ff */
[----:B--2---:R-:W-:Y:S05]  /*8c60*/  @!P0 BRA `(.L_x_169) ;  /* 0xfffffffc00f08947 */ /* 0x004fea000383ffff */
[----:B------:R-:W-:Y:S05]  /*8c70*/  BRA `(.L_x_170) ;  /* 0xffffffc000547947 */ /* 0x000fea000383ffff */
.L_x_83:
[----:B------:R-:W-:Y:S07]  /*8c80*/  MOV R0, UR21 ;  /* 0x0000001500007c02 */ /* 0x000fee0008000f00 */
.L_x_171:
[----:B-1----:R1:W2:Y:S02]  /*8c90*/  SYNCS.PHASECHK.TRANS64.TRYWAIT P0, [R0+URZ+0x70], R9 ;  /* 0x00007009000075a7 */ /* 0x0022a400080011ff */
[----:B--2---:R-:W-:Y:S05]  /*8ca0*/  @!P0 NANOSLEEP.SYNCS 0x989680 ;  /* 0x009896800000895d */ /* 0x004fea0003900000 */
[----:B------:R-:W2:Y:S02]  /*8cb0*/  @!P0 SYNCS.PHASECHK.TRANS64 P0, [R0+URZ+0x70], R9 ;  /* 0x00007009000085a7 */ /* 0x000ea400080010ff */
[----:B--2---:R-:W-:Y:S05]  /*8cc0*/  @!P0 BRA `(.L_x_171) ;  /* 0xfffffffc00f08947 */ /* 0x004fea000383ffff */
[----:B------:R-:W-:Y:S05]  /*8cd0*/  BRA `(.L_x_172) ;  /* 0xffffffc0009c7947 */ /* 0x000fea000383ffff */
.L_x_84:
[----:B------:R-:W-:Y:S07]  /*8ce0*/  MOV R0, UR21 ;  /* 0x0000001500007c02 */ /* 0x000fee0008000f00 */
.L_x_173:
[----:B-1----:R1:W2:Y:S02]  /*8cf0*/  SYNCS.PHASECHK.TRANS64.TRYWAIT P0, [R0+URZ+0x78], R9 ;  /* 0x00007809000075a7 */ /* 0x0022a400080011ff */
[----:B--2---:R-:W-:Y:S05]  /*8d00*/  @!P0 NANOSLEEP.SYNCS 0x989680 ;  /* 0x009896800000895d */ /* 0x004fea0003900000 */
[----:B------:R-:W2:Y:S02]  /*8d10*/  @!P0 SYNCS.PHASECHK.TRANS64 P0, [R0+URZ+0x78], R9 ;  /* 0x00007809000085a7 */ /* 0x000ea400080010ff */
[----:B--2---:R-:W-:Y:S05]  /*8d20*/  @!P0 BRA `(.L_x_173) ;  /* 0xfffffffc00f08947 */ /* 0x004fea000383ffff */
[----:B------:R-:W-:Y:S05]  /*8d30*/  BRA `(.L_x_174) ;  /* 0xffffffc000e07947 */ /* 0x000fea000383ffff */
.L_x_86:
[----:B------:R-:W-:-:S07]  /*8d40*/  MOV R0, UR21 ;  /* 0x0000001500007c02 */ /* 0x000fce0008000f00 */
.L_x_175:
[----:B-1----:R1:W3:Y:S02]  /*8d50*/  SYNCS.PHASECHK.TRANS64.TRYWAIT P0, [R0+URZ+0x60], R2 ;  /* 0x00006002000075a7 */ /* 0x0022e400080011ff */
[----:B---3--:R-:W-:Y:S05]  /*8d60*/  @!P0 NANOSLEEP.SYNCS 0x989680 ;  /* 0x009896800000895d */ /* 0x008fea0003900000 */
[----:B------:R-:W3:Y:S02]  /*8d70*/  @!P0 SYNCS.PHASECHK.TRANS64 P0, [R0+URZ+0x60], R2 ;  /* 0x00006002000085a7 */ /* 0x000ee400080010ff */
[----:B---3--:R-:W-:Y:S05]  /*8d80*/  @!P0 BRA `(.L_x_175) ;  /* 0xfffffffc00f08947 */ /* 0x008fea000383ffff */
[----:B------:R-:W-:Y:S05]  /*8d90*/  BRA `(.L_x_176) ;  /* 0xffffffc400547947 */ /* 0x000fea000383ffff */
.L_x_87:
[----:B-1----:R-:W-:-:S07]  /*8da0*/  MOV R0, UR21 ;  /* 0x0000001500007c02 */ /* 0x002fce0008000f00 */
.L_x_177:
[----:B-1----:R1:W3:Y:S02]  /*8db0*/  SYNCS.PHASECHK.TRANS64.TRYWAIT P0, [R0+URZ+0x68], R2 ;  /* 0x00006802000075a7 */ /* 0x0022e400080011ff */
[----:B---3--:R-:W-:Y:S05]  /*8dc0*/  @!P0 NANOSLEEP.SYNCS 0x989680 ;  /* 0x009896800000895d */ /* 0x008fea0003900000 */
[----:B------:R-:W3:Y:S02]  /*8dd0*/  @!P0 SYNCS.PHASECHK.TRANS64 P0, [R0+URZ+0x68], R2 ;  /* 0x00006802000085a7 */ /* 0x000ee400080010ff */
[----:B---3--:R-:W-:Y:S05]  /*8de0*/  @!P0 BRA `(.L_x_177) ;  /* 0xfffffffc00f08947 */ /* 0x008fea000383ffff */
[----:B------:R-:W-:Y:S05]  /*8df0*/  BRA `(.L_x_178) ;  /* 0xffffffc400447947 */ /* 0x000fea000383ffff */
.L_x_88:
[----:B-1----:R-:W-:-:S07]  /*8e00*/  MOV R0, UR21 ;  /* 0x0000001500007c02 */ /* 0x002fce0008000f00 */
.L_x_179:
[----:B-1----:R1:W3:Y:S02]  /*8e10*/  SYNCS.PHASECHK.TRANS64.TRYWAIT P0, [R0+URZ+0x70], R2 ;  /* 0x00007002000075a7 */ /* 0x0022e400080011ff */
[----:B---3--:R-:W-:Y:S05]  /*8e20*/  @!P0 NANOSLEEP.SYNCS 0x989680 ;  /* 0x009896800000895d */ /* 0x008fea0003900000 */
[----:B------:R-:W3:Y:S02]  /*8e30*/  @!P0 SYNCS.PHASECHK.TRANS64 P0, [R0+URZ+0x70], R2 ;  /* 0x00007002000085a7 */ /* 0x000ee400080010ff */
[----:B---3--:R-:W-:Y:S05]  /*8e40*/  @!P0 BRA `(.L_x_179) ;  /* 0xfffffffc00f08947 */ /* 0x008fea000383ffff */
[----:B------:R-:W-:Y:S05]  /*8e50*/  BRA `(.L_x_180) ;  /* 0xffffffc400347947 */ /* 0x000fea000383ffff */
.L_x_90:
[----:B-1----:R1:W2:Y:S02]  /*8e60*/  SYNCS.PHASECHK.TRANS64.TRYWAIT P0, [R3+URZ+0x90], R0 ;  /* 0x00009000030075a7 */ /* 0x0022a400080011ff */
[----:B--2---:R-:W-:Y:S05]  /*8e70*/  @!P0 NANOSLEEP.SYNCS 0x989680 ;  /* 0x009896800000895d */ /* 0x004fea0003900000 */
[----:B------:R-:W2:Y:S02]  /*8e80*/  @!P0 SYNCS.PHASECHK.TRANS64 P0, [R3+URZ+0x90], R0 ;  /* 0x00009000030085a7 */ /* 0x000ea400080010ff */
[----:B--2---:R-:W-:Y:S05]  /*8e90*/  @!P0 BRA `(.L_x_90) ;  /* 0xfffffffc00f08947 */ /* 0x004fea000383ffff */
[----:B------:R-:W-:Y:S05]  /*8ea0*/  BRA `(.L_x_181) ;  /* 0xffffffc400f87947 */ /* 0x000fea000383ffff */
.L_x_101:
[----:B-1----:R-:W-:Y:S04]  /*8eb0*/  MOV R2, UR44 ;  /* 0x0000002c00027c02 */ /* 0x002fe80008000f00 */
[----:B------:R1:W2:Y:S03]  /*8ec0*/  SYNCS.PHASECHK.TRANS64.TRYWAIT P1, [R2+URZ+0x40], R3 ;  /* 0x00004003020075a7 */ /* 0x0002a600080211ff */
[----:B--2---:R-:W-:Y:S05]  /*8ed0*/  @!P1 NANOSLEEP.SYNCS 0x989680 ;  /* 0x009896800000995d */ /* 0x004fea0003900000 */
[----:B------:R-:W2:Y:S02]  /*8ee0*/  @!P1 SYNCS.PHASECHK.TRANS64 P1, [R2+URZ+0x40], R3 ;  /* 0x00004003020095a7 */ /* 0x000ea400080210ff */
[----:B--2---:R-:W-:Y:S05]  /*8ef0*/  @!P1 BRA `(.L_x_101) ;  /* 0xfffffffc00ec9947 */ /* 0x004fea000383ffff */
[----:B------:R-:W-:Y:S05]  /*8f00*/  BRA `(.L_x_100) ;  /* 0xffffffd400687947 */ /* 0x000fea000383ffff */
.L_x_103:
[----:B-1----:R1:W4:Y:S02]  /*8f10*/  SYNCS.PHASECHK.TRANS64.TRYWAIT P0, [R70+URZ+0xb0], R0 ;  /* 0x0000b000460075a7 */ /* 0x00232400080011ff */
[----:B----4-:R-:W-:Y:S05]  /*8f20*/  @!P0 NANOSLEEP.SYNCS 0x989680 ;  /* 0x009896800000895d */ /* 0x010fea0003900000 */
[----:B------:R-:W4:Y:S02]  /*8f30*/  @!P0 SYNCS.PHASECHK.TRANS64 P0, [R70+URZ+0xb0], R0 ;  /* 0x0000b000460085a7 */ /* 0x000f2400080010ff */
[----:B----4-:R-:W-:Y:S05]  /*8f40*/  @!P0 BRA `(.L_x_103) ;  /* 0xfffffffc00f08947 */ /* 0x010fea000383ffff */
[----:B------:R-:W-:Y:S05]  /*8f50*/  BRA `(.L_x_102) ;  /* 0xffffffd400907947 */ /* 0x000fea000383ffff */
.L_x_112:
[----:B-1----:R1:W3:Y:S02]  /*8f60*/  SYNCS.PHASECHK.TRANS64.TRYWAIT P0, [R2+URZ+0x40], R0 ;  /* 0x00004000020075a7 */ /* 0x0022e400080011ff */
[----:B---3--:R-:W-:Y:S05]  /*8f70*/  @!P0 NANOSLEEP.SYNCS 0x989680 ;  /* 0x009896800000895d */ /* 0x008fea0003900000 */
[----:B------:R-:W3:Y:S02]  /*8f80*/  @!P0 SYNCS.PHASECHK.TRANS64 P0, [R2+URZ+0x40], R0 ;  /* 0x00004000020085a7 */ /* 0x000ee400080010ff */
[----:B---3--:R-:W-:Y:S05]  /*8f90*/  @!P0 BRA `(.L_x_112) ;  /* 0xfffffffc00f08947 */ /* 0x008fea000383ffff */
[----:B------:R-:W-:Y:S05]  /*8fa0*/  BRA `(.L_x_111) ;  /* 0xffffffdc002c7947 */ /* 0x000fea000383ffff */
.L_x_120:
[----:B-1----:R1:W3:Y:S02]  /*8fb0*/  SYNCS.PHASECHK.TRANS64.TRYWAIT P0, [R0+URZ+0x40], R6 ;  /* 0x00004006000075a7 */ /* 0x0022e400080011ff */
[----:B---3--:R-:W-:Y:S05]  /*8fc0*/  @!P0 NANOSLEEP.SYNCS 0x989680 ;  /* 0x009896800000895d */ /* 0x008fea0003900000 */
[----:B------:R-:W3:Y:S02]  /*8fd0*/  @!P0 SYNCS.PHASECHK.TRANS64 P0, [R0+URZ+0x40], R6 ;  /* 0x00004006000085a7 */ /* 0x000ee400080010ff */
[----:B---3--:R-:W-:Y:S05]  /*8fe0*/  @!P0 BRA `(.L_x_120) ;  /* 0xfffffffc00f08947 */ /* 0x008fea000383ffff */
[----:B------:R-:W-:Y:S05]  /*8ff0*/  BRA `(.L_x_119) ;  /* 0xffffffe000f07947 */ /* 0x000fea000383ffff */
.L_x_128:
[----:B-1----:R1:W3:Y:S02]  /*9000*/  SYNCS.PHASECHK.TRANS64.TRYWAIT P0, [R0+URZ+0x40], R5 ;  /* 0x00004005000075a7 */ /* 0x0022e400080011ff */
[----:B---3--:R-:W-:Y:S05]  /*9010*/  @!P0 NANOSLEEP.SYNCS 0x989680 ;  /* 0x009896800000895d */ /* 0x008fea0003900000 */
[----:B------:R-:W3:Y:S02]  /*9020*/  @!P0 SYNCS.PHASECHK.TRANS64 P0, [R0+URZ+0x40], R5 ;  /* 0x00004005000085a7 */ /* 0x000ee400080010ff */
[----:B---3--:R-:W-:Y:S05]  /*9030*/  @!P0 BRA `(.L_x_128) ;  /* 0xfffffffc00f08947 */ /* 0x008fea000383ffff */
[----:B------:R-:W-:Y:S05]  /*9040*/  BRA `(.L_x_127) ;  /* 0xffffffe800b47947 */ /* 0x000fea000383ffff */
        .weak           $__internal_0_$__cuda_sm10x_tcgen05_guardrail_trap_col_being_dealloced_not_returned_by_alloc
        .type           $__internal_0_$__cuda_sm10x_tcgen05_guardrail_trap_col_being_dealloced_not_returned_by_alloc,@function
        .size           $__internal_0_$__cuda_sm10x_tcgen05_guardrail_trap_col_being_dealloced_not_returned_by_alloc,($__internal_1_$__cuda_sm10x_tcgen05_guardrail_trap_phase_invalid_during_alloc - $__internal_0_$__cuda_sm10x_tcgen05_guardrail_trap_col_being_dealloced_not_returned_by_alloc)
$__internal_0_$__cuda_sm10x_tcgen05_guardrail_trap_col_being_dealloced_not_returned_by_alloc:
[----:B------:R-:W-:Y:S05]  /*9050*/  BPT.TRAP 0x1 ;  /* 0x000000040000795c */ /* 0x000fea0000300000 */
[----:B------:R-:W-:-:S04]  /*9060*/  HFMA2 R3, -RZ, RZ, 0, 0 ;  /* 0x00000000ff037431 */ /* 0x000fc800000001ff */
[----:B------:R-:W-:Y:S05]  /*9070*/  RET.REL.NODEC R2 `(_ZN7cutlass13device_kernelINS_4gemm6kernel13GemmUniversalIN4cute5tupleIJiiiiEEENS1_10collective13CollectiveMmaINS1_35MainloopSm100TmaUmmaWarpSpecializedILi4ELi2ELi4ENS5_IJNS4_1CILi1EEENSA_ILi8EEESB_EEEEENS5_IJNSA_ILi128EEENSA_ILi64EEESG_EEEfNS5_IJlSB_lEEEfSI_NS4_8TiledMMAINS4_8MMA_AtomIJNS4_17SM100_MMA_TF32_SSINS_10tfloat32_tESM_fLi128ELi64ELNS4_4UMMA5MajorE0ELSO_0ELNSN_7ScaleInE0ELSP_0EEEEEENS4_6LayoutINS5_IJSB_SB_SB_EEENS5_IJNSA_ILi0EEESU_SU_EEEEENS5_IJNS4_10UnderscoreESX_SX_EEEEENS4_23SM90_TMA_LOAD_MULTICASTENS4_14ComposedLayoutINS4_7SwizzleILi3ELi4ELi3EEENS4_18smem_ptr_flag_bitsILi32EEENSS_INS5_IJSC_NSA_ILi32EEEEEENS5_IJS16_SB_EEEEEEEvNS4_8identityENS4_13SM90_TMA_LOADES1A_vS1B_EENS_8epilogue10collective18CollectiveEpilogueINS1E_23Sm100TmaWarpSpecializedILi4ELi2ELi16ELb1ELb0EEEJSH_NS5_IJNSS_ISF_SB_EENSS_INSA_ILi16EEESB_EEEEEfSI_fSI_NS1E_6fusion15FusionCallbacksIS1I_NS1N_17LinearCombinationIffffLNS_15FloatRoundStyleE2EEESH_S1M_JEEENS4_5SM1004TMEM4LOAD26SM100_TMEM_LOAD_32dp32b16xES1C_NS11_INS12_ILi2ELi4ELi3EEES15_NSS_INS5_IJSC_S1K_EEENS5_IJS1K_SB_EEEEEEENS4_39AutoVectorizingCopyWithAssumedAlignmentILi128EEENS4_14SM90_TMA_STOREES21_S23_S23_EEEvvEEEEvNT_6ParamsE) ;  /* 0xffffff6c02e07950 */ /* 0x000fea0003c3ffff */
        .weak           $__internal_1_$__cuda_sm10x_tcgen05_guardrail_trap_phase_invalid_during_alloc
        .type           $__internal_1_$__cuda_sm10x_tcgen05_guardrail_trap_phase_invalid_during_alloc,@function
        .size           $__internal_1_$__cuda_sm10x_tcgen05_guardrail_trap_phase_invalid_during_alloc,($__internal_2_$__cuda_sm10x_tcgen05_guardrail_trap_unallocated_columns_being_dealloced - $__internal_1_$__cuda_sm10x_tcgen05_guardrail_trap_phase_invalid_during_alloc)
$__internal_1_$__cuda_sm10x_tcgen05_guardrail_trap_phase_invalid_during_alloc:
[----:B------:R-:W-:Y:S05]  /*9080*/  BPT.TRAP 0x1 ;  /* 0x000000040000795c */ /* 0x000fea0000300000 */
[----:B------:R-:W-:-:S04]  /*9090*/  MOV R5, 0x0 ;  /* 0x0000000000057802 */ /* 0x000fc80000000f00 */
[----:B------:R-:W-:Y:S05]  /*90a0*/  RET.REL.NODEC R4 `(_ZN7cutlass13device_kernelINS_4gemm6kernel13GemmUniversalIN4cute5tupleIJiiiiEEENS1_10collective13CollectiveMmaINS1_35MainloopSm100TmaUmmaWarpSpecializedILi4ELi2ELi4ENS5_IJNS4_1CILi1EEENSA_ILi8EEESB_EEEEENS5_IJNSA_ILi128EEENSA_ILi64EEESG_EEEfNS5_IJlSB_lEEEfSI_NS4_8TiledMMAINS4_8MMA_AtomIJNS4_17SM100_MMA_TF32_SSINS_10tfloat32_tESM_fLi128ELi64ELNS4_4UMMA5MajorE0ELSO_0ELNSN_7ScaleInE0ELSP_0EEEEEENS4_6LayoutINS5_IJSB_SB_SB_EEENS5_IJNSA_ILi0EEESU_SU_EEEEENS5_IJNS4_10UnderscoreESX_SX_EEEEENS4_23SM90_TMA_LOAD_MULTICASTENS4_14ComposedLayoutINS4_7SwizzleILi3ELi4ELi3EEENS4_18smem_ptr_flag_bitsILi32EEENSS_INS5_IJSC_NSA_ILi32EEEEEENS5_IJS16_SB_EEEEEEEvNS4_8identityENS4_13SM90_TMA_LOADES1A_vS1B_EENS_8epilogue10collective18CollectiveEpilogueINS1E_23Sm100TmaWarpSpecializedILi4ELi2ELi16ELb1ELb0EEEJSH_NS5_IJNSS_ISF_SB_EENSS_INSA_ILi16EEESB_EEEEEfSI_fSI_NS1E_6fusion15FusionCallbacksIS1I_NS1N_17LinearCombinationIffffLNS_15FloatRoundStyleE2EEESH_S1M_JEEENS4_5SM1004TMEM4LOAD26SM100_TMEM_LOAD_32dp32b16xES1C_NS11_INS12_ILi2ELi4ELi3EEES15_NSS_INS5_IJSC_S1K_EEENS5_IJS1K_SB_EEEEEEENS4_39AutoVectorizingCopyWithAssumedAlignmentILi128EEENS4_14SM90_TMA_STOREES21_S23_S23_EEEvvEEEEvNT_6ParamsE) ;  /* 0xffffff6c04d47950 */ /* 0x000fea0003c3ffff */
        .weak           $__internal_2_$__cuda_sm10x_tcgen05_guardrail_trap_unallocated_columns_being_dealloced
        .type           $__internal_2_$__cuda_sm10x_tcgen05_guardrail_trap_unallocated_columns_being_dealloced,@function
        .size           $__internal_2_$__cuda_sm10x_tcgen05_guardrail_trap_unallocated_columns_being_dealloced,(.L_x_183 - $__internal_2_$__cuda_sm10x_tcgen05_guardrail_trap_unallocated_columns_being_dealloced)
$__internal_2_$__cuda_sm10x_tcgen05_guardrail_trap_unallocated_columns_being_dealloced:
[----:B------:R-:W-:Y:S05]  /*90b0*/  BPT.TRAP 0x1 ;  /* 0x000000040000795c */ /* 0x000fea0000300000 */
[----:B------:R-:W-:-:S04]  /*90c0*/  HFMA2 R3, -RZ, RZ, 0, 0 ;  /* 0x00000000ff037431 */ /* 0x000fc800000001ff */
[----:B------:R-:W-:Y:S05]  /*90d0*/  RET.REL.NODEC R2 `(_ZN7cutlass13device_kernelINS_4gemm6kernel13GemmUniversalIN4cute5tupleIJiiiiEEENS1_10collective13CollectiveMmaINS1_35MainloopSm100TmaUmmaWarpSpecializedILi4ELi2ELi4ENS5_IJNS4_1CILi1EEENSA_ILi8EEESB_EEEEENS5_IJNSA_ILi128EEENSA_ILi64EEESG_EEEfNS5_IJlSB_lEEEfSI_NS4_8TiledMMAINS4_8MMA_AtomIJNS4_17SM100_MMA_TF32_SSINS_10tfloat32_tESM_fLi128ELi64ELNS4_4UMMA5MajorE0ELSO_0ELNSN_7ScaleInE0ELSP_0EEEEEENS4_6LayoutINS5_IJSB_SB_SB_EEENS5_IJNSA_ILi0EEESU_SU_EEEEENS5_IJNS4_10UnderscoreESX_SX_EEEEENS4_23SM90_TMA_LOAD_MULTICASTENS4_14ComposedLayoutINS4_7SwizzleILi3ELi4ELi3EEENS4_18smem_ptr_flag_bitsILi32EEENSS_INS5_IJSC_NSA_ILi32EEEEEENS5_IJS16_SB_EEEEEEEvNS4_8identityENS4_13SM90_TMA_LOADES1A_vS1B_EENS_8epilogue10collective18CollectiveEpilogueINS1E_23Sm100TmaWarpSpecializedILi4ELi2ELi16ELb1ELb0EEEJSH_NS5_IJNSS_ISF_SB_EENSS_INSA_ILi16EEESB_EEEEEfSI_fSI_NS1E_6fusion15FusionCallbacksIS1I_NS1N_17LinearCombinationIffffLNS_15FloatRoundStyleE2EEESH_S1M_JEEENS4_5SM1004TMEM4LOAD26SM100_TMEM_LOAD_32dp32b16xES1C_NS11_INS12_ILi2ELi4ELi3EEES15_NSS_INS5_IJSC_S1K_EEENS5_IJS1K_SB_EEEEEEENS4_39AutoVectorizingCopyWithAssumedAlignmentILi128EEENS4_14SM90_TMA_STOREES21_S23_S23_EEEvvEEEEvNT_6ParamsE) ;  /* 0xffffff6c02c87950 */ /* 0x000fea0003c3ffff */
.L_x_182:
[----:B------:R-:W-:-:S00]  /*90e0*/  BRA `(.L_x_182) ;  /* 0xfffffffc00fc7947 */ /* 0x000fc0000383ffff */
[----:B------:R-:W-:-:S00]  /*90f0*/  NOP ;  /* 0x0000000000007918 */ /* 0x000fc00000000000 */
        /* <DEDUP_REMOVED lines=8> */
.L_x_183:


//--------------------- .nv.global.init           --------------------------
	.section	.nv.global.init,"aw",@progbits
.nv.global.init:
	.type		$str$27,@object
	.size		$str$27,($str$28 - $str$27)
$str$27:
        /*0000*/ 	.byte	0x28, 0x61, 0x64, 0x64, 0x72, 0x65, 0x73, 0x73, 0x20, 0x26, 0x20, 0x6d, 0x61, 0x73, 0x6b, 0x29
        /*0010*/ 	.byte	0x20, 0x3d, 0x3d, 0x20, 0x30, 0x00
	.type		$str$28,@object
	.size		$str$28,($str$26 - $str$28)
$str$28:
        /*0016*/ 	.byte	0x2f, 0x74, 0x6d, 0x70, 0x2f, 0x63, 0x75, 0x74, 0x6c, 0x61, 0x73, 0x73, 0x5f, 0x73, 0x77, 0x65
        /*0026*/ 	.byte	0x65, 0x70, 0x5f, 0x73, 0x72, 0x63, 0x2f, 0x69, 0x6e, 0x63, 0x6c, 0x75, 0x64, 0x65, 0x2f, 0x63
        /*0036*/ 	.byte	0x75, 0x74, 0x65, 0x2f, 0x70, 0x6f, 0x69, 0x6e, 0x74, 0x65, 0x72, 0x5f, 0x66, 0x6c, 0x61, 0x67
        /*0046*/ 	.byte	0x67, 0x65, 0x64, 0x2e, 0x68, 0x70, 0x70, 0x00
	.type		$str$26,@object
	.size		$str$26,($str$25 - $str$26)
$str$26:
        /*004e*/ 	.byte	0x2f, 0x74, 0x6d, 0x70, 0x2f, 0x63, 0x75, 0x74, 0x6c, 0x61, 0x73, 0x73, 0x5f, 0x73, 0x77, 0x65
        /*005e*/ 	.byte	0x65, 0x70, 0x5f, 0x73, 0x72, 0x63, 0x2f, 0x69, 0x6e, 0x63, 0x6c, 0x75, 0x64, 0x65, 0x2f, 0x63
        /*006e*/ 	.byte	0x75, 0x74, 0x65, 0x2f, 0x61, 0x74, 0x6f, 0x6d, 0x2f, 0x63, 0x6f, 0x70, 0x79, 0x5f, 0x74, 0x72
        /*007e*/ 	.byte	0x61, 0x69, 0x74, 0x73, 0x5f, 0x73, 0x6d, 0x31, 0x30, 0x30, 0x2e, 0x68, 0x70, 0x70, 0x00
	.type		$str$25,@object
	.size		$str$25,(__unnamed_1 - $str$25)
$str$25:
        /*008d*/ 	.byte	0x28, 0x28, 0x75, 0x69, 0x6e, 0x74, 0x33, 0x32, 0x5f, 0x74, 0x28, 0x74, 0x68, 0x72, 0x65, 0x61
        /*009d*/ 	.byte	0x64, 0x49, 0x64, 0x78, 0x2e, 0x78, 0x29, 0x20, 0x2f, 0x20, 0x33, 0x32, 0x29, 0x20, 0x25, 0x20
        /*00ad*/ 	.byte	0x34, 0x29, 0x20, 0x3d, 0x3d, 0x20, 0x28, 0x28, 0x28, 0x74, 0x6d, 0x65, 0x6d, 0x5f, 0x61, 0x64
        /*00bd*/ 	.byte	0x64, 0x72, 0x20, 0x3e, 0x3e, 0x20, 0x31, 0x36, 0x29, 0x20, 0x2f, 0x20, 0x33, 0x32, 0x29, 0x20
        /*00cd*/ 	.byte	0x25, 0x20, 0x34, 0x29, 0x00
	.type		__unnamed_1,@object
	.size		__unnamed_1,(__unnamed_2 - __unnamed_1)
__unnamed_1:
        /*00d2*/ 	.byte	0x61, 0x75, 0x74, 0x6f, 0x20, 0x63, 0x75, 0x74, 0x65, 0x3a, 0x3a, 0x61, 0x73, 0x5f, 0x70, 0x6f
        /* <DEDUP_REMOVED lines=23> */
        /*0252*/ 	.byte	0x43, 0x3c, 0x32, 0x30, 0x34, 0x38, 0x3e, 0x3e, 0x3e, 0x3e, 0x5d, 0x00
	.type		__unnamed_2,@object
	.size		__unnamed_2,(.L_2 - __unnamed_2)
__unnamed_2:
        /* <DEDUP_REMOVED lines=42> */
        /*04fe*/ 	.byte	0x3e, 0x5d, 0x00
.L_2:


//--------------------- .nv.shared._ZN7cutlass13device_kernelINS_4gemm6kernel13GemmUniversalIN4cute5tupleIJiiiiEEENS1_10collective13CollectiveMmaINS1_35MainloopSm100TmaUmmaWarpSpecializedILi4ELi2ELi4ENS5_IJNS4_1CILi1EEENSA_ILi8EEESB_EEEEENS5_IJNSA_ILi128EEENSA_ILi64EEESG_EEEfNS5_IJlSB_lEEEfSI_NS4_8TiledMMAINS4_8MMA_AtomIJNS4_17SM100_MMA_TF32_SSINS_10tfloat32_tESM_fLi128ELi64ELNS4_4UMMA5MajorE0ELSO_0ELNSN_7ScaleInE0ELSP_0EEEEEENS4_6LayoutINS5_IJSB_SB_SB_EEENS5_IJNSA_ILi0EEESU_SU_EEEEENS5_IJNS4_10UnderscoreESX_SX_EEEEENS4_23SM90_TMA_LOAD_MULTICASTENS4_14ComposedLayoutINS4_7SwizzleILi3ELi4ELi3EEENS4_18smem_ptr_flag_bitsILi32EEENSS_INS5_IJSC_NSA_ILi32EEEEEENS5_IJS16_SB_EEEEEEEvNS4_8identityENS4_13SM90_TMA_LOADES1A_vS1B_EENS_8epilogue10collective18CollectiveEpilogueINS1E_23Sm100TmaWarpSpecializedILi4ELi2ELi16ELb1ELb0EEEJSH_NS5_IJNSS_ISF_SB_EENSS_INSA_ILi16EEESB_EEEEEfSI_fSI_NS1E_6fusion15FusionCallbacksIS1I_NS1N_17LinearCombinationIffffLNS_15FloatRoundStyleE2EEESH_S1M_JEEENS4_5SM1004TMEM4LOAD26SM100_TMEM_LOAD_32dp32b16xES1C_NS11_INS12_ILi2ELi4ELi3EEES15_NSS_INS5_IJSC_S1K_EEENS5_IJS1K_SB_EEEEEEENS4_39AutoVectorizingCopyWithAssumedAlignmentILi128EEENS4_14SM90_TMA_STOREES21_S23_S23_EEEvvEEEEvNT_6ParamsE --------------------------
	.section	.nv.shared._ZN7cutlass13device_kernelINS_4gemm6kernel13GemmUniversalIN4cute5tupleIJiiiiEEENS1_10collective13CollectiveMmaINS1_35MainloopSm100TmaUmmaWarpSpecializedILi4ELi2ELi4ENS5_IJNS4_1CILi1EEENSA_ILi8EEESB_EEEEENS5_IJNSA_ILi128EEENSA_ILi64EEESG_EEEfNS5_IJlSB_lEEEfSI_NS4_8TiledMMAINS4_8MMA_AtomIJNS4_17SM100_MMA_TF32_SSINS_10tfloat32_tESM_fLi128ELi64ELNS4_4UMMA5MajorE0ELSO_0ELNSN_7ScaleInE0ELSP_0EEEEEENS4_6LayoutINS5_IJSB_SB_SB_EEENS5_IJNSA_ILi0EEESU_SU_EEEEENS5_IJNS4_10UnderscoreESX_SX_EEEEENS4_23SM90_TMA_LOAD_MULTICASTENS4_14ComposedLayoutINS4_7SwizzleILi3ELi4ELi3EEENS4_18smem_ptr_flag_bitsILi32EEENSS_INS5_IJSC_NSA_ILi32EEEEEENS5_IJS16_SB_EEEEEEEvNS4_8identityENS4_13SM90_TMA_LOADES1A_vS1B_EENS_8epilogue10collective18CollectiveEpilogueINS1E_23Sm100TmaWarpSpecializedILi4ELi2ELi16ELb1ELb0EEEJSH_NS5_IJNSS_ISF_SB_EENSS_INSA_ILi16EEESB_EEEEEfSI_fSI_NS1E_6fusion15FusionCallbacksIS1I_NS1N_17LinearCombinationIffffLNS_15FloatRoundStyleE2EEESH_S1M_JEEENS4_5SM1004TMEM4LOAD26SM100_TMEM_LOAD_32dp32b16xES1C_NS11_INS12_ILi2ELi4ELi3EEES15_NSS_INS5_IJSC_S1K_EEENS5_IJS1K_SB_EEEEEEENS4_39AutoVectorizingCopyWithAssumedAlignmentILi128EEENS4_14SM90_TMA_STOREES21_S23_S23_EEEvvEEEEvNT_6ParamsE,"aw",@nobits
	.sectionflags	@""
	.align	16
	.zero		1024


//--------------------- .nv.shared.reserved.0     --------------------------
	.section	.nv.shared.reserved.0,"aw",@nobits
	.weak		__nv_reservedSMEM_offset_0_alias
	.size		__nv_reservedSMEM_offset_0_alias, 0, 64
	.other		__nv_reservedSMEM_offset_0_alias,@"STO_CUDA_RESERVED_SHARED STV_DEFAULT"
__nv_reservedSMEM_offset_0_alias:
	.zero		0
.nv.shared.reserved.0:
	.zero		64
	.weak		__nv_reservedSMEM_tcgen05_partition
	.type		__nv_reservedSMEM_tcgen05_partition,@object
	.size		__nv_reservedSMEM_tcgen05_partition,(.L_0 - __nv_reservedSMEM_tcgen05_partition)
__nv_reservedSMEM_tcgen05_partition:
	.zero		32
.L_0:


//--------------------- .nv.global                --------------------------
	.section	.nv.global,"aw",@nobits
.nv.global:
	.type		_ZN40_INTERNAL_061013ab_4_k_cu_b9a768cd_286034cute1_E,@object
	.size		_ZN40_INTERNAL_061013ab_4_k_cu_b9a768cd_286034cute1_E,(_ZN40_INTERNAL_061013ab_4_k_cu_b9a768cd_286034cuda3std3__45__cpo6cbeginE - _ZN40_INTERNAL_061013ab_4_k_cu_b9a768cd_286034cute1_E)
_ZN40_INTERNAL_061013ab_4_k_cu_b9a768cd_286034cute1_E:
	.zero		1
	.type		_ZN40_INTERNAL_061013ab_4_k_cu_b9a768cd_286034cuda3std3__45__cpo6cbeginE,@object
	.size		_ZN40_INTERNAL_061013ab_4_k_cu_b9a768cd_286034cuda3std3__45__cpo6cbeginE,(_ZN40_INTERNAL_061013ab_4_k_cu_b9a768cd_286034cuda3std3__48in_placeE - _ZN40_INTERNAL_061013ab_4_k_cu_b9a768cd_286034cuda3std3__45__cpo6cbeginE)
_ZN40_INTERNAL_061013ab_4_k_cu_b9a768cd_286034cuda3std3__45__cpo6cbeginE:
	.zero		1
	.type		_ZN40_INTERNAL_061013ab_4_k_cu_b9a768cd_286034cuda3std3__48in_placeE,@object
	.size		_ZN40_INTERNAL_061013ab_4_k_cu_b9a768cd_286034cuda3std3__48in_placeE,(_ZN40_INTERNAL_061013ab_4_k_cu_b9a768cd_286034cuda3std6ranges3__45__cpo9iter_moveE - _ZN40_INTERNAL_061013ab_4_k_cu_b9a768cd_286034cuda3std3__48in_placeE)
_ZN40_INTERNAL_061013ab_4_k_cu_b9a768cd_286034cuda3std3__48in_placeE:
	.zero		1
	.type		_ZN40_INTERNAL_061013ab_4_k_cu_b9a768cd_286034cuda3std6ranges3__45__cpo9iter_moveE,@object
	.size		_ZN40_INTERNAL_061013ab_4_k_cu_b9a768cd_286034cuda3std6ranges3__45__cpo9iter_moveE,(_ZN40_INTERNAL_061013ab_4_k_cu_b9a768cd_286034cuda3std3__45__cpo5beginE - _ZN40_INTERNAL_061013ab_4_k_cu_b9a768cd_286034cuda3std6ranges3__45__cpo9iter_moveE)
_ZN40_INTERNAL_061013ab_4_k_cu_b9a768cd_286034cuda3std6ranges3__45__cpo9iter_moveE:
	.zero		1
	.type		_ZN40_INTERNAL_061013ab_4_k_cu_b9a768cd_286034cuda3std3__45__cpo5beginE,@object
	.size		_ZN40_INTERNAL_061013ab_4_k_cu_b9a768cd_286034cuda3std3__45__cpo5beginE,(_ZN40_INTERNAL_061013ab_4_k_cu_b9a768cd_286034cuda3std3__442_GLOBAL__N__061013ab_4_k_cu_b9a768cd_286036ignoreE - _ZN40_INTERNAL_061013ab_4_k_cu_b9a768cd_286034cuda3std3__45__cpo5beginE)
_ZN40_INTERNAL_061013ab_4_k_cu_b9a768cd_286034cuda3std3__45__cpo5beginE:
	.zero		1
	.type		_ZN40_INTERNAL_061013ab_4_k_cu_b9a768cd_286034cuda3std3__442_GLOBAL__N__061013ab_4_k_cu_b9a768cd_286036ignoreE,@object
	.size		_ZN40_INTERNAL_061013ab_4_k_cu_b9a768cd_286034cuda3std3__442_GLOBAL__N__061013ab_4_k_cu_b9a768cd_286036ignoreE,(_ZN40_INTERNAL_061013ab_4_k_cu_b9a768cd_286034cute7productE - _ZN40_INTERNAL_061013ab_4_k_cu_b9a768cd_286034cuda3std3__442_GLOBAL__N__061013ab_4_k_cu_b9a768cd_286036ignoreE)
_ZN40_INTERNAL_061013ab_4_k_cu_b9a768cd_286034cuda3std3__442_GLOBAL__N__061013ab_4_k_cu_b9a768cd_286036ignoreE:
	.zero		1
	.type		_ZN40_INTERNAL_061013ab_4_k_cu_b9a768cd_286034cute7productE,@object
	.size		_ZN40_INTERNAL_061013ab_4_k_cu_b9a768cd_286034cute7productE,(_ZN40_INTERNAL_061013ab_4_k_cu_b9a768cd_286034cuda3std3__45__cpo3endE - _ZN40_INTERNAL_061013ab_4_k_cu_b9a768cd_286034cute7productE)
_ZN40_INTERNAL_061013ab_4_k_cu_b9a768cd_286034cute7productE:
	.zero		1
	.type		_ZN40_INTERNAL_061013ab_4_k_cu_b9a768cd_286034cuda3std3__45__cpo3endE,@object
	.size		_ZN40_INTERNAL_061013ab_4_k_cu_b9a768cd_286034cuda3std3__45__cpo3endE,(_ZN40_INTERNAL_061013ab_4_k_cu_b9a768cd_286034cuda3std3__419piecewise_constructE - _ZN40_INTERNAL_061013ab_4_k_cu_b9a768cd_286034cuda3std3__45__cpo3endE)
_ZN40_INTERNAL_061013ab_4_k_cu_b9a768cd_286034cuda3std3__45__cpo3endE:
	.zero		1
	.type		_ZN40_INTERNAL_061013ab_4_k_cu_b9a768cd_286034cuda3std3__419piecewise_constructE,@object
	.size		_ZN40_INTERNAL_061013ab_4_k_cu_b9a768cd_286034cuda3std3__419piecewise_constructE,(_ZN40_INTERNAL_061013ab_4_k_cu_b9a768cd_286034cuda3std3__45__cpo4cendE - _ZN40_INTERNAL_061013ab_4_k_cu_b9a768cd_286034cuda3std3__419piecewise_constructE)
_ZN40_INTERNAL_061013ab_4_k_cu_b9a768cd_286034cuda3std3__419piecewise_constructE:
	.zero		1
	.type		_ZN40_INTERNAL_061013ab_4_k_cu_b9a768cd_286034cuda3std3__45__cpo4cendE,@object
	.size		_ZN40_INTERNAL_061013ab_4_k_cu_b9a768cd_286034cuda3std3__45__cpo4cendE,(_ZN40_INTERNAL_061013ab_4_k_cu_b9a768cd_286034cuda3std6ranges3__45__cpo4swapE - _ZN40_INTERNAL_061013ab_4_k_cu_b9a768cd_286034cuda3std3__45__cpo4cendE)
_ZN40_INTERNAL_061013ab_4_k_cu_b9a768cd_286034cuda3std3__45__cpo4cendE:
	.zero		1
	.type		_ZN40_INTERNAL_061013ab_4_k_cu_b9a768cd_286034cuda3std6ranges3__45__cpo4swapE,@object
	.size		_ZN40_INTERNAL_061013ab_4_k_cu_b9a768cd_286034cuda3std6ranges3__45__cpo4swapE,(.L_10 - _ZN40_INTERNAL_061013ab_4_k_cu_b9a768cd_286034cuda3std6ranges3__45__cpo4swapE)
_ZN40_INTERNAL_061013ab_4_k_cu_b9a768cd_286034cuda3std6ranges3__45__cpo4swapE:
	.zero		1
.L_10:


//--------------------- .nv.constant0._ZN7cutlass13device_kernelINS_4gemm6kernel13GemmUniversalIN4cute5tupleIJiiiiEEENS1_10collective13CollectiveMmaINS1_35MainloopSm100TmaUmmaWarpSpecializedILi4ELi2ELi4ENS5_IJNS4_1CILi1EEENSA_ILi8EEESB_EEEEENS5_IJNSA_ILi128EEENSA_ILi64EEESG_EEEfNS5_IJlSB_lEEEfSI_NS4_8TiledMMAINS4_8MMA_AtomIJNS4_17SM100_MMA_TF32_SSINS_10tfloat32_tESM_fLi128ELi64ELNS4_4UMMA5MajorE0ELSO_0ELNSN_7ScaleInE0ELSP_0EEEEEENS4_6LayoutINS5_IJSB_SB_SB_EEENS5_IJNSA_ILi0EEESU_SU_EEEEENS5_IJNS4_10UnderscoreESX_SX_EEEEENS4_23SM90_TMA_LOAD_MULTICASTENS4_14ComposedLayoutINS4_7SwizzleILi3ELi4ELi3EEENS4_18smem_ptr_flag_bitsILi32EEENSS_INS5_IJSC_NSA_ILi32EEEEEENS5_IJS16_SB_EEEEEEEvNS4_8identityENS4_13SM90_TMA_LOADES1A_vS1B_EENS_8epilogue10collective18CollectiveEpilogueINS1E_23Sm100TmaWarpSpecializedILi4ELi2ELi16ELb1ELb0EEEJSH_NS5_IJNSS_ISF_SB_EENSS_INSA_ILi16EEESB_EEEEEfSI_fSI_NS1E_6fusion15FusionCallbacksIS1I_NS1N_17LinearCombinationIffffLNS_15FloatRoundStyleE2EEESH_S1M_JEEENS4_5SM1004TMEM4LOAD26SM100_TMEM_LOAD_32dp32b16xES1C_NS11_INS12_ILi2ELi4ELi3EEES15_NSS_INS5_IJSC_S1K_EEENS5_IJS1K_SB_EEEEEEENS4_39AutoVectorizingCopyWithAssumedAlignmentILi128EEENS4_14SM90_TMA_STOREES21_S23_S23_EEEvvEEEEvNT_6ParamsE --------------------------
	.section	.nv.constant0._ZN7cutlass13device_kernelINS_4gemm6kernel13GemmUniversalIN4cute5tupleIJiiiiEEENS1_10collective13CollectiveMmaINS1_35MainloopSm100TmaUmmaWarpSpecializedILi4ELi2ELi4ENS5_IJNS4_1CILi1EEENSA_ILi8EEESB_EEEEENS5_IJNSA_ILi128EEENSA_ILi64EEESG_EEEfNS5_IJlSB_lEEEfSI_NS4_8TiledMMAINS4_8MMA_AtomIJNS4_17SM100_MMA_TF32_SSINS_10tfloat32_tESM_fLi128ELi64ELNS4_4UMMA5MajorE0ELSO_0ELNSN_7ScaleInE0ELSP_0EEEEEENS4_6LayoutINS5_IJSB_SB_SB_EEENS5_IJNSA_ILi0EEESU_SU_EEEEENS5_IJNS4_10UnderscoreESX_SX_EEEEENS4_23SM90_TMA_LOAD_MULTICASTENS4_14ComposedLayoutINS4_7SwizzleILi3ELi4ELi3EEENS4_18smem_ptr_flag_bitsILi32EEENSS_INS5_IJSC_NSA_ILi32EEEEEENS5_IJS16_SB_EEEEEEEvNS4_8identityENS4_13SM90_TMA_LOADES1A_vS1B_EENS_8epilogue10collective18CollectiveEpilogueINS1E_23Sm100TmaWarpSpecializedILi4ELi2ELi16ELb1ELb0EEEJSH_NS5_IJNSS_ISF_SB_EENSS_INSA_ILi16EEESB_EEEEEfSI_fSI_NS1E_6fusion15FusionCallbacksIS1I_NS1N_17LinearCombinationIffffLNS_15FloatRoundStyleE2EEESH_S1M_JEEENS4_5SM1004TMEM4LOAD26SM100_TMEM_LOAD_32dp32b16xES1C_NS11_INS12_ILi2ELi4ELi3EEES15_NSS_INS5_IJSC_S1K_EEENS5_IJS1K_SB_EEEEEEENS4_39AutoVectorizingCopyWithAssumedAlignmentILi128EEENS4_14SM90_TMA_STOREES21_S23_S23_EEEvvEEEEvNT_6ParamsE,"a",@progbits
	.sectionflags	@""
	.align	4
.nv.constant0._ZN7cutlass13device_kernelINS_4gemm6kernel13GemmUniversalIN4cute5tupleIJiiiiEEENS1_10collective13CollectiveMmaINS1_35MainloopSm100TmaUmmaWarpSpecializedILi4ELi2ELi4ENS5_IJNS4_1CILi1EEENSA_ILi8EEESB_EEEEENS5_IJNSA_ILi128EEENSA_ILi64EEESG_EEEfNS5_IJlSB_lEEEfSI_NS4_8TiledMMAINS4_8MMA_AtomIJNS4_17SM100_MMA_TF32_SSINS_10tfloat32_tESM_fLi128ELi64ELNS4_4UMMA5MajorE0ELSO_0ELNSN_7ScaleInE0ELSP_0EEEEEENS4_6LayoutINS5_IJSB_SB_SB_EEENS5_IJNSA_ILi0EEESU_SU_EEEEENS5_IJNS4_10UnderscoreESX_SX_EEEEENS4_23SM90_TMA_LOAD_MULTICASTENS4_14ComposedLayoutINS4_7SwizzleILi3ELi4ELi3EEENS4_18smem_ptr_flag_bitsILi32EEENSS_INS5_IJSC_NSA_ILi32EEEEEENS5_IJS16_SB_EEEEEEEvNS4_8identityENS4_13SM90_TMA_LOADES1A_vS1B_EENS_8epilogue10collective18CollectiveEpilogueINS1E_23Sm100TmaWarpSpecializedILi4ELi2ELi16ELb1ELb0EEEJSH_NS5_IJNSS_ISF_SB_EENSS_INSA_ILi16EEESB_EEEEEfSI_fSI_NS1E_6fusion15FusionCallbacksIS1I_NS1N_17LinearCombinationIffffLNS_15FloatRoundStyleE2EEESH_S1M_JEEENS4_5SM1004TMEM4LOAD26SM100_TMEM_LOAD_32dp32b16xES1C_NS11_INS12_ILi2ELi4ELi3EEES15_NSS_INS5_IJSC_S1K_EEENS5_IJS1K_SB_EEEEEEENS4_39AutoVectorizingCopyWithAssumedAlignmentILi128EEENS4_14SM90_TMA_STOREES21_S23_S23_EEEvvEEEEvNT_6ParamsE:
	.zero		2944


//--------------------- SYMBOLS --------------------------

	.type		.nv.reservedSmem.offset0,@object
	.size		.nv.reservedSmem.offset0,0x4
	.type		.nv.reservedSmem.cap,@object
	.size		.nv.reservedSmem.cap,0x4
	.type		__assertfail,@function
